//
// Generated by NVIDIA NVVM Compiler
//
// Compiler Build ID: CL-36424714
// Cuda compilation tools, release 13.0, V13.0.88
// Based on NVVM 20.0.0
//

.version 9.0
.target sm_100
.address_size 64

	// .globl	_Z6updatePbiiii
.extern .func  (.param .b32 func_retval0) vprintf
(
	.param .b64 vprintf_param_0,
	.param .b64 vprintf_param_1
)
;
.global .align 1 .b8 $str[38] = {72, 73, 44, 32, 73, 32, 102, 105, 110, 100, 32, 73, 32, 97, 109, 32, 114, 101, 108, 97, 116, 105, 118, 101, 32, 116, 111, 32, 112, 114, 105, 109, 101, 32, 37, 100, 10};
.global .align 1 .b8 $str$1[18] = {72, 73, 44, 32, 73, 32, 97, 109, 32, 119, 111, 114, 107, 105, 110, 103, 10};

.visible .entry _Z6updatePbiiii(
	.param .u64 .ptr .align 1 _Z6updatePbiiii_param_0,
	.param .u32 _Z6updatePbiiii_param_1,
	.param .u32 _Z6updatePbiiii_param_2,
	.param .u32 _Z6updatePbiiii_param_3,
	.param .u32 _Z6updatePbiiii_param_4
)
{
	.reg .pred 	%p<29>;
	.reg .b16 	%rs<16>;
	.reg .b32 	%r<101>;
	.reg .b64 	%rd<31>;

	ld.param.u64 	%rd12, [_Z6updatePbiiii_param_0];
	ld.param.u32 	%r29, [_Z6updatePbiiii_param_1];
	ld.param.u32 	%r30, [_Z6updatePbiiii_param_2];
	ld.param.u32 	%r31, [_Z6updatePbiiii_param_3];
	ld.param.u32 	%r32, [_Z6updatePbiiii_param_4];
	cvta.to.global.u64 	%rd1, %rd12;
	mov.u32 	%r33, %tid.x;
	mov.u32 	%r34, %ctaid.x;
	mov.u32 	%r35, %ntid.x;
	mad.lo.s32 	%r92, %r34, %r35, %r33;
	min.s32 	%r36, %r31, %r29;
	setp.le.s32 	%p1, %r36, %r92;
	@%p1 bra 	$L__BB0_35;
	and.b32  	%r2, %r30, 3;
	and.b32  	%r37, %r30, 2147483644;
	neg.s32 	%r3, %r37;
$L__BB0_2:
	mul.lo.s32 	%r38, %r92, 3;
	cvt.s64.s32 	%rd13, %r38;
	add.s64 	%rd2, %rd1, %rd13;
	ld.global.u8 	%rs1, [%rd2];
	setp.eq.s16 	%p2, %rs1, 0;
	@%p2 bra 	$L__BB0_34;
	setp.eq.s32 	%p3, %r92, 0;
	mov.b32 	%r95, 0;
	@%p3 bra 	$L__BB0_6;
	mov.b32 	%r95, 0;
	mov.u32 	%r93, %r92;
$L__BB0_5:
	mul.hi.s32 	%r41, %r93, 1431655766;
	shr.u32 	%r42, %r41, 31;
	add.s32 	%r8, %r41, %r42;
	mul.lo.s32 	%r43, %r8, 3;
	sub.s32 	%r44, %r93, %r43;
	setp.eq.s32 	%p4, %r44, 2;
	selp.u32 	%r45, 1, 0, %p4;
	add.s32 	%r95, %r95, %r45;
	add.s32 	%r46, %r93, 2;
	setp.gt.u32 	%p5, %r46, 4;
	mov.u32 	%r93, %r8;
	@%p5 bra 	$L__BB0_5;
$L__BB0_6:
	setp.lt.s32 	%p6, %r30, 1;
	setp.ne.s32 	%p7, %r95, %r32;
	or.pred  	%p8, %p7, %p6;
	@%p8 bra 	$L__BB0_34;
	setp.lt.u32 	%p9, %r30, 4;
	mov.b32 	%r99, 1;
	mov.u32 	%r100, %r92;
	@%p9 bra 	$L__BB0_22;
	mov.b32 	%r99, 1;
	mov.u32 	%r96, %r3;
	mov.u32 	%r100, %r92;
$L__BB0_9:
	mad.lo.s32 	%r49, %r100, -1431655765, 715827882;
	setp.gt.u32 	%p10, %r49, 1431655764;
	@%p10 bra 	$L__BB0_12;
	mul.wide.u32 	%rd3, %r99, 3;
	add.s64 	%rd4, %rd2, %rd3;
	ld.global.u8 	%rs2, [%rd4];
	setp.eq.s16 	%p11, %rs2, 0;
	@%p11 bra 	$L__BB0_12;
	add.s64 	%rd14, %rd4, %rd3;
	mov.b16 	%rs3, 1;
	st.global.u8 	[%rd14], %rs3;
	st.global.u8 	[%rd2+1], %rs3;
	st.global.u8 	[%rd4+2], %rs3;
$L__BB0_12:
	mul.hi.s32 	%r50, %r100, 1431655766;
	shr.u32 	%r51, %r50, 31;
	add.s32 	%r52, %r50, %r51;
	mul.lo.s32 	%r13, %r99, 3;
	mad.lo.s32 	%r53, %r52, -1431655765, 715827882;
	setp.gt.u32 	%p12, %r53, 1431655764;
	@%p12 bra 	$L__BB0_15;
	add.s32 	%r14, %r13, %r92;
	mul.lo.s32 	%r54, %r14, 3;
	cvt.s64.s32 	%rd15, %r54;
	add.s64 	%rd5, %rd1, %rd15;
	ld.global.u8 	%rs4, [%rd5];
	setp.eq.s16 	%p13, %rs4, 0;
	@%p13 bra 	$L__BB0_15;
	add.s32 	%r55, %r14, %r13;
	mul.lo.s32 	%r56, %r55, 3;
	cvt.s64.s32 	%rd16, %r56;
	add.s64 	%rd17, %rd1, %rd16;
	mov.b16 	%rs5, 1;
	st.global.u8 	[%rd17], %rs5;
	st.global.u8 	[%rd2+1], %rs5;
	st.global.u8 	[%rd5+2], %rs5;
$L__BB0_15:
	mul.hi.s32 	%r57, %r100, 954437177;
	shr.u32 	%r58, %r57, 31;
	shr.s32 	%r59, %r57, 1;
	add.s32 	%r60, %r59, %r58;
	mul.lo.s32 	%r15, %r99, 9;
	mad.lo.s32 	%r61, %r60, -1431655765, 715827882;
	setp.gt.u32 	%p14, %r61, 1431655764;
	@%p14 bra 	$L__BB0_18;
	add.s32 	%r16, %r15, %r92;
	mul.lo.s32 	%r62, %r16, 3;
	cvt.s64.s32 	%rd18, %r62;
	add.s64 	%rd6, %rd1, %rd18;
	ld.global.u8 	%rs6, [%rd6];
	setp.eq.s16 	%p15, %rs6, 0;
	@%p15 bra 	$L__BB0_18;
	add.s32 	%r63, %r16, %r15;
	mul.lo.s32 	%r64, %r63, 3;
	cvt.s64.s32 	%rd19, %r64;
	add.s64 	%rd20, %rd1, %rd19;
	mov.b16 	%rs7, 1;
	st.global.u8 	[%rd20], %rs7;
	st.global.u8 	[%rd2+1], %rs7;
	st.global.u8 	[%rd6+2], %rs7;
$L__BB0_18:
	mul.hi.s32 	%r65, %r100, 1272582903;
	shr.u32 	%r66, %r65, 31;
	shr.s32 	%r67, %r65, 3;
	add.s32 	%r68, %r67, %r66;
	mul.lo.s32 	%r17, %r99, 27;
	mad.lo.s32 	%r69, %r68, -1431655765, 715827882;
	setp.gt.u32 	%p16, %r69, 1431655764;
	@%p16 bra 	$L__BB0_21;
	add.s32 	%r18, %r17, %r92;
	mul.lo.s32 	%r70, %r18, 3;
	cvt.s64.s32 	%rd21, %r70;
	add.s64 	%rd7, %rd1, %rd21;
	ld.global.u8 	%rs8, [%rd7];
	setp.eq.s16 	%p17, %rs8, 0;
	@%p17 bra 	$L__BB0_21;
	add.s32 	%r71, %r18, %r17;
	mul.lo.s32 	%r72, %r71, 3;
	cvt.s64.s32 	%rd22, %r72;
	add.s64 	%rd23, %rd1, %rd22;
	mov.b16 	%rs9, 1;
	st.global.u8 	[%rd23], %rs9;
	st.global.u8 	[%rd2+1], %rs9;
	st.global.u8 	[%rd7+2], %rs9;
$L__BB0_21:
	mul.hi.s32 	%r73, %r100, 424194301;
	shr.u32 	%r74, %r73, 31;
	shr.s32 	%r75, %r73, 3;
	add.s32 	%r100, %r75, %r74;
	mul.lo.s32 	%r99, %r99, 81;
	add.s32 	%r96, %r96, 4;
	setp.ne.s32 	%p18, %r96, 0;
	@%p18 bra 	$L__BB0_9;
$L__BB0_22:
	setp.eq.s32 	%p19, %r2, 0;
	@%p19 bra 	$L__BB0_34;
	mad.lo.s32 	%r76, %r100, -1431655765, 715827882;
	setp.gt.u32 	%p20, %r76, 1431655764;
	@%p20 bra 	$L__BB0_26;
	mul.wide.u32 	%rd8, %r99, 3;
	add.s64 	%rd9, %rd2, %rd8;
	ld.global.u8 	%rs10, [%rd9];
	setp.eq.s16 	%p21, %rs10, 0;
	@%p21 bra 	$L__BB0_26;
	add.s64 	%rd24, %rd9, %rd8;
	mov.b16 	%rs11, 1;
	st.global.u8 	[%rd24], %rs11;
	st.global.u8 	[%rd2+1], %rs11;
	st.global.u8 	[%rd9+2], %rs11;
$L__BB0_26:
	setp.eq.s32 	%p22, %r2, 1;
	mul.lo.s32 	%r24, %r99, 3;
	@%p22 bra 	$L__BB0_34;
	mul.hi.s32 	%r77, %r100, 1431655766;
	shr.u32 	%r78, %r77, 31;
	add.s32 	%r79, %r77, %r78;
	mad.lo.s32 	%r80, %r79, -1431655765, 715827882;
	setp.gt.u32 	%p23, %r80, 1431655764;
	@%p23 bra 	$L__BB0_30;
	add.s32 	%r25, %r24, %r92;
	mul.lo.s32 	%r81, %r25, 3;
	cvt.s64.s32 	%rd25, %r81;
	add.s64 	%rd10, %rd1, %rd25;
	ld.global.u8 	%rs12, [%rd10];
	setp.eq.s16 	%p24, %rs12, 0;
	@%p24 bra 	$L__BB0_30;
	add.s32 	%r82, %r25, %r24;
	mul.lo.s32 	%r83, %r82, 3;
	cvt.s64.s32 	%rd26, %r83;
	add.s64 	%rd27, %rd1, %rd26;
	mov.b16 	%rs13, 1;
	st.global.u8 	[%rd27], %rs13;
	st.global.u8 	[%rd2+1], %rs13;
	st.global.u8 	[%rd10+2], %rs13;
$L__BB0_30:
	setp.eq.s32 	%p25, %r2, 2;
	mul.lo.s32 	%r26, %r99, 9;
	@%p25 bra 	$L__BB0_34;
	mul.hi.s32 	%r84, %r100, 954437177;
	shr.u32 	%r85, %r84, 31;
	shr.s32 	%r86, %r84, 1;
	add.s32 	%r87, %r86, %r85;
	mad.lo.s32 	%r88, %r87, -1431655765, 715827882;
	setp.gt.u32 	%p26, %r88, 1431655764;
	@%p26 bra 	$L__BB0_34;
	add.s32 	%r27, %r26, %r92;
	mul.lo.s32 	%r89, %r27, 3;
	cvt.s64.s32 	%rd28, %r89;
	add.s64 	%rd11, %rd1, %rd28;
	ld.global.u8 	%rs14, [%rd11];
	setp.eq.s16 	%p27, %rs14, 0;
	@%p27 bra 	$L__BB0_34;
	add.s32 	%r90, %r27, %r26;
	mul.lo.s32 	%r91, %r90, 3;
	cvt.s64.s32 	%rd29, %r91;
	add.s64 	%rd30, %rd1, %rd29;
	mov.b16 	%rs15, 1;
	st.global.u8 	[%rd30], %rs15;
	st.global.u8 	[%rd2+1], %rs15;
	st.global.u8 	[%rd11+2], %rs15;
$L__BB0_34:
	add.s32 	%r92, %r92, %r31;
	setp.lt.s32 	%p28, %r92, %r29;
	@%p28 bra 	$L__BB0_2;
$L__BB0_35:
	ret;

}
	// .globl	_Z19findEssentialPrimesPbS_Piiii
.visible .entry _Z19findEssentialPrimesPbS_Piiii(
	.param .u64 .ptr .align 1 _Z19findEssentialPrimesPbS_Piiii_param_0,
	.param .u64 .ptr .align 1 _Z19findEssentialPrimesPbS_Piiii_param_1,
	.param .u64 .ptr .align 1 _Z19findEssentialPrimesPbS_Piiii_param_2,
	.param .u32 _Z19findEssentialPrimesPbS_Piiii_param_3,
	.param .u32 _Z19findEssentialPrimesPbS_Piiii_param_4,
	.param .u32 _Z19findEssentialPrimesPbS_Piiii_param_5
)
{
	.local .align 8 .b8 	__local_depot1[8];
	.reg .b64 	%SP;
	.reg .b64 	%SPL;
	.reg .pred 	%p<17>;
	.reg .b16 	%rs<3>;
	.reg .b32 	%r<49>;
	.reg .b64 	%rd<18>;

	mov.u64 	%SPL, __local_depot1;
	cvta.local.u64 	%SP, %SPL;
	ld.param.u64 	%rd3, [_Z19findEssentialPrimesPbS_Piiii_param_0];
	ld.param.u64 	%rd4, [_Z19findEssentialPrimesPbS_Piiii_param_1];
	ld.param.u64 	%rd5, [_Z19findEssentialPrimesPbS_Piiii_param_2];
	ld.param.u32 	%r41, [_Z19findEssentialPrimesPbS_Piiii_param_3];
	ld.param.u32 	%r15, [_Z19findEssentialPrimesPbS_Piiii_param_5];
	mov.u32 	%r16, %tid.x;
	mov.u32 	%r17, %ctaid.x;
	mov.u32 	%r18, %ntid.x;
	mad.lo.s32 	%r1, %r17, %r18, %r16;
	setp.ge.s32 	%p1, %r1, %r15;
	@%p1 bra 	$L__BB1_13;
	cvta.to.global.u64 	%rd6, %rd3;
	cvt.s64.s32 	%rd7, %r1;
	add.s64 	%rd8, %rd6, %rd7;
	ld.global.u8 	%rs1, [%rd8];
	setp.eq.s16 	%p2, %rs1, 0;
	@%p2 bra 	$L__BB1_13;
	setp.lt.s32 	%p3, %r41, 1;
	mov.b32 	%r42, -1;
	@%p3 bra 	$L__BB1_11;
	add.u64 	%rd9, %SP, 0;
	add.u64 	%rd1, %SPL, 0;
	cvta.to.global.u64 	%rd2, %rd5;
	mov.b32 	%r42, -1;
	mov.u64 	%rd12, $str;
$L__BB1_4:
	mov.u32 	%r2, %r41;
	setp.eq.s32 	%p4, %r1, 0;
	add.s32 	%r41, %r2, -1;
	mul.wide.u32 	%rd10, %r41, 4;
	add.s64 	%rd11, %rd2, %rd10;
	ld.global.u32 	%r21, [%rd11];
	st.local.u32 	[%rd1], %r21;
	cvta.global.u64 	%rd13, %rd12;
	{ // callseq 0, 0
	.param .b64 param0;
	st.param.b64 	[param0], %rd13;
	.param .b64 param1;
	st.param.b64 	[param1], %rd9;
	.param .b32 retval0;
	call.uni (retval0), 
	vprintf, 
	(
	param0, 
	param1
	);
	ld.param.b32 	%r22, [retval0];
	} // callseq 0
	ld.global.u32 	%r24, [%rd11];
	setp.eq.s32 	%p5, %r24, 0;
	or.pred  	%p6, %p4, %p5;
	mov.u32 	%r45, %r1;
	mov.u32 	%r46, %r24;
	@%p6 bra 	$L__BB1_8;
	mov.u32 	%r43, %r24;
	mov.u32 	%r44, %r1;
$L__BB1_6:
	shr.u32 	%r25, %r44, 31;
	add.s32 	%r26, %r44, %r25;
	and.b32  	%r27, %r26, -2;
	sub.s32 	%r28, %r44, %r27;
	mul.hi.s32 	%r29, %r43, 1431655766;
	shr.u32 	%r30, %r29, 31;
	add.s32 	%r46, %r29, %r30;
	mul.lo.s32 	%r32, %r46, 3;
	sub.s32 	%r33, %r43, %r32;
	setp.ne.s32 	%p7, %r28, %r33;
	setp.ne.s32 	%p8, %r33, 2;
	and.pred  	%p9, %p7, %p8;
	@%p9 bra 	$L__BB1_10;
	shr.s32 	%r45, %r26, 1;
	add.s32 	%r38, %r44, -2;
	setp.lt.u32 	%p10, %r38, -3;
	add.s32 	%r39, %r43, -3;
	setp.lt.u32 	%p11, %r39, -5;
	and.pred  	%p12, %p10, %p11;
	mov.u32 	%r43, %r46;
	mov.u32 	%r44, %r45;
	@%p12 bra 	$L__BB1_6;
$L__BB1_8:
	or.b32  	%r40, %r45, %r46;
	setp.ne.s32 	%p13, %r40, 0;
	@%p13 bra 	$L__BB1_10;
	setp.ne.s32 	%p14, %r42, -1;
	mov.u32 	%r42, %r24;
	@%p14 bra 	$L__BB1_13;
$L__BB1_10:
	setp.gt.s32 	%p15, %r2, 1;
	@%p15 bra 	$L__BB1_4;
$L__BB1_11:
	setp.lt.s32 	%p16, %r42, 0;
	@%p16 bra 	$L__BB1_13;
	cvt.u64.u32 	%rd15, %r42;
	cvta.to.global.u64 	%rd16, %rd4;
	add.s64 	%rd17, %rd16, %rd15;
	mov.b16 	%rs2, 1;
	st.global.u8 	[%rd17], %rs2;
$L__BB1_13:
	ret;

}
	// .globl	_Z13maskRelativesPbS_Piiii
.visible .entry _Z13maskRelativesPbS_Piiii(
	.param .u64 .ptr .align 1 _Z13maskRelativesPbS_Piiii_param_0,
	.param .u64 .ptr .align 1 _Z13maskRelativesPbS_Piiii_param_1,
	.param .u64 .ptr .align 1 _Z13maskRelativesPbS_Piiii_param_2,
	.param .u32 _Z13maskRelativesPbS_Piiii_param_3,
	.param .u32 _Z13maskRelativesPbS_Piiii_param_4,
	.param .u32 _Z13maskRelativesPbS_Piiii_param_5
)
{
	.reg .pred 	%p<17>;
	.reg .b16 	%rs<4>;
	.reg .b32 	%r<39>;
	.reg .b64 	%rd<15>;

	ld.param.u64 	%rd4, [_Z13maskRelativesPbS_Piiii_param_0];
	ld.param.u64 	%rd5, [_Z13maskRelativesPbS_Piiii_param_1];
	ld.param.u64 	%rd6, [_Z13maskRelativesPbS_Piiii_param_2];
	ld.param.u32 	%r34, [_Z13maskRelativesPbS_Piiii_param_3];
	ld.param.u32 	%r12, [_Z13maskRelativesPbS_Piiii_param_5];
	mov.u32 	%r13, %tid.x;
	mov.u32 	%r14, %ctaid.x;
	mov.u32 	%r15, %ntid.x;
	mad.lo.s32 	%r1, %r14, %r15, %r13;
	setp.ge.s32 	%p1, %r1, %r12;
	@%p1 bra 	$L__BB2_11;
	cvta.to.global.u64 	%rd7, %rd4;
	cvt.s64.s32 	%rd8, %r1;
	add.s64 	%rd1, %rd7, %rd8;
	ld.global.u8 	%rs1, [%rd1];
	setp.eq.s16 	%p2, %rs1, 0;
	setp.lt.s32 	%p3, %r34, 1;
	or.pred  	%p4, %p2, %p3;
	@%p4 bra 	$L__BB2_11;
	cvta.to.global.u64 	%rd2, %rd6;
	cvta.to.global.u64 	%rd3, %rd5;
	mov.u64 	%rd13, $str$1;
$L__BB2_3:
	mov.u32 	%r2, %r34;
	add.s32 	%r34, %r2, -1;
	mul.wide.u32 	%rd9, %r34, 4;
	add.s64 	%rd10, %rd2, %rd9;
	ld.global.u32 	%r38, [%rd10];
	cvt.s64.s32 	%rd11, %r38;
	add.s64 	%rd12, %rd3, %rd11;
	ld.global.u8 	%rs2, [%rd12];
	setp.eq.s16 	%p5, %rs2, 0;
	@%p5 bra 	$L__BB2_10;
	setp.eq.s32 	%p6, %r1, 0;
	setp.eq.s32 	%p7, %r38, 0;
	or.pred  	%p8, %p6, %p7;
	mov.u32 	%r37, %r1;
	@%p8 bra 	$L__BB2_8;
	mov.u32 	%r35, %r38;
	mov.u32 	%r36, %r1;
$L__BB2_6:
	shr.u32 	%r16, %r36, 31;
	add.s32 	%r17, %r36, %r16;
	and.b32  	%r18, %r17, -2;
	sub.s32 	%r19, %r36, %r18;
	mul.hi.s32 	%r20, %r35, 1431655766;
	shr.u32 	%r21, %r20, 31;
	add.s32 	%r38, %r20, %r21;
	mul.lo.s32 	%r23, %r38, 3;
	sub.s32 	%r24, %r35, %r23;
	setp.ne.s32 	%p9, %r19, %r24;
	setp.ne.s32 	%p10, %r24, 2;
	and.pred  	%p11, %p9, %p10;
	@%p11 bra 	$L__BB2_10;
	shr.s32 	%r37, %r17, 1;
	add.s32 	%r29, %r36, -2;
	setp.lt.u32 	%p12, %r29, -3;
	add.s32 	%r30, %r35, -3;
	setp.lt.u32 	%p13, %r30, -5;
	and.pred  	%p14, %p12, %p13;
	mov.u32 	%r35, %r38;
	mov.u32 	%r36, %r37;
	@%p14 bra 	$L__BB2_6;
$L__BB2_8:
	or.b32  	%r31, %r37, %r38;
	setp.ne.s32 	%p15, %r31, 0;
	@%p15 bra 	$L__BB2_10;
	cvta.global.u64 	%rd14, %rd13;
	{ // callseq 1, 0
	.param .b64 param0;
	st.param.b64 	[param0], %rd14;
	.param .b64 param1;
	st.param.b64 	[param1], 0;
	.param .b32 retval0;
	call.uni (retval0), 
	vprintf, 
	(
	param0, 
	param1
	);
	ld.param.b32 	%r32, [retval0];
	} // callseq 1
	mov.b16 	%rs3, 0;
	st.global.u8 	[%rd1], %rs3;
$L__BB2_10:
	setp.gt.s32 	%p16, %r2, 1;
	@%p16 bra 	$L__BB2_3;
$L__BB2_11:
	ret;

}
	// .globl	_Z11findResultsPbS_S_iii
.visible .entry _Z11findResultsPbS_S_iii(
	.param .u64 .ptr .align 1 _Z11findResultsPbS_S_iii_param_0,
	.param .u64 .ptr .align 1 _Z11findResultsPbS_S_iii_param_1,
	.param .u64 .ptr .align 1 _Z11findResultsPbS_S_iii_param_2,
	.param .u32 _Z11findResultsPbS_S_iii_param_3,
	.param .u32 _Z11findResultsPbS_S_iii_param_4,
	.param .u32 _Z11findResultsPbS_S_iii_param_5
)
{
	.reg .pred 	%p<19>;
	.reg .b16 	%rs<6>;
	.reg .b32 	%r<37>;
	.reg .b64 	%rd<13>;

	ld.param.u64 	%rd3, [_Z11findResultsPbS_S_iii_param_0];
	ld.param.u64 	%rd4, [_Z11findResultsPbS_S_iii_param_1];
	ld.param.u64 	%rd5, [_Z11findResultsPbS_S_iii_param_2];
	ld.param.u32 	%r32, [_Z11findResultsPbS_S_iii_param_3];
	ld.param.u32 	%r11, [_Z11findResultsPbS_S_iii_param_5];
	mov.u32 	%r12, %tid.x;
	mov.u32 	%r13, %ctaid.x;
	mov.u32 	%r14, %ntid.x;
	mad.lo.s32 	%r1, %r13, %r14, %r12;
	setp.ge.s32 	%p1, %r1, %r11;
	@%p1 bra 	$L__BB3_13;
	cvta.to.global.u64 	%rd6, %rd4;
	cvt.s64.s32 	%rd7, %r1;
	add.s64 	%rd8, %rd6, %rd7;
	ld.global.u8 	%rs1, [%rd8];
	setp.eq.s16 	%p2, %rs1, 0;
	setp.le.s32 	%p3, %r32, %r1;
	or.pred  	%p4, %p2, %p3;
	@%p4 bra 	$L__BB3_13;
	cvta.to.global.u64 	%rd1, %rd3;
$L__BB3_3:
	mov.u32 	%r2, %r32;
	add.s32 	%r32, %r2, -1;
	mul.lo.s32 	%r15, %r32, 3;
	cvt.s64.s32 	%rd9, %r15;
	add.s64 	%rd2, %rd1, %rd9;
	ld.global.u8 	%rs2, [%rd2];
	setp.eq.s16 	%p5, %rs2, 0;
	@%p5 bra 	$L__BB3_12;
	ld.global.u8 	%rs3, [%rd2+1];
	setp.ne.s16 	%p6, %rs3, 0;
	@%p6 bra 	$L__BB3_12;
	ld.global.u8 	%rs4, [%rd2+2];
	setp.ne.s16 	%p7, %rs4, 0;
	@%p7 bra 	$L__BB3_12;
	setp.eq.s32 	%p8, %r1, 0;
	setp.eq.s32 	%p9, %r32, 0;
	or.pred  	%p10, %p8, %p9;
	mov.u32 	%r35, %r1;
	mov.u32 	%r36, %r32;
	@%p10 bra 	$L__BB3_10;
	mov.u32 	%r33, %r32;
	mov.u32 	%r34, %r1;
$L__BB3_8:
	shr.u32 	%r16, %r34, 31;
	add.s32 	%r17, %r34, %r16;
	and.b32  	%r18, %r17, -2;
	sub.s32 	%r19, %r34, %r18;
	mul.hi.s32 	%r20, %r33, 1431655766;
	shr.u32 	%r21, %r20, 31;
	add.s32 	%r36, %r20, %r21;
	mul.lo.s32 	%r23, %r36, 3;
	sub.s32 	%r24, %r33, %r23;
	setp.ne.s32 	%p11, %r19, %r24;
	setp.ne.s32 	%p12, %r24, 2;
	and.pred  	%p13, %p11, %p12;
	@%p13 bra 	$L__BB3_12;
	shr.s32 	%r35, %r17, 1;
	add.s32 	%r29, %r34, -2;
	setp.lt.u32 	%p14, %r29, -3;
	add.s32 	%r30, %r33, -3;
	setp.lt.u32 	%p15, %r30, -5;
	and.pred  	%p16, %p14, %p15;
	mov.u32 	%r33, %r36;
	mov.u32 	%r34, %r35;
	@%p16 bra 	$L__BB3_8;
$L__BB3_10:
	or.b32  	%r31, %r35, %r36;
	setp.ne.s32 	%p17, %r31, 0;
	@%p17 bra 	$L__BB3_12;
	cvt.s64.s32 	%rd10, %r2;
	cvta.to.global.u64 	%rd11, %rd5;
	add.s64 	%rd12, %rd11, %rd10;
	mov.b16 	%rs5, 1;
	st.global.u8 	[%rd12+-1], %rs5;
	bra.uni 	$L__BB3_13;
$L__BB3_12:
	setp.gt.s32 	%p18, %r32, %r1;
	@%p18 bra 	$L__BB3_3;
$L__BB3_13:
	ret;

}


// ===== COMPILED SASS (sm_100) =====

	.target	sm_100

	.elftype	@"ET_EXEC"


//--------------------- .note.nv.tkinfo           --------------------------
	.section	.note.nv.tkinfo,"",@"SHT_NOTE"
	.sectionflags	@"SHF_NOTE_NV_TKINFO"
	.tkinfo
        /*0018*/ 	.word	0x00000002
        /*0030*/ 	.string	""
        /*0030*/ 	.string	"ptxas"
        /*0030*/ 	.string	"Cuda compilation tools, release 13.0, V13.0.88"
        /*0030*/ 	.string	"Build cuda_13.0.r13.0/compiler.36424714_0"
        /*0030*/ 	.string	"-arch sm_100 -m 64 "



//--------------------- .note.nv.cuinfo           --------------------------
	.section	.note.nv.cuinfo,"",@"SHT_NOTE"
	.sectionflags	@"SHF_NOTE_NV_CUINFO"
        /*0018*/ 	.short	0x0002
        /*001a*/ 	.short	0x0064
        /*001c*/ 	.short	0x0082
	.zero		2


//--------------------- .nv.info                  --------------------------
	.section	.nv.info,"",@"SHT_CUDA_INFO"
	.align	4


	//----- nvinfo : EIATTR_REGCOUNT
	.align		4
        /*0000*/ 	.byte	0x04, 0x2f
        /*0002*/ 	.short	(.L_3 - .L_2)
	.align		4
.L_2:
        /*0004*/ 	.word	index@(_Z6updatePbiiii)
        /*0008*/ 	.word	0x00000013


	//----- nvinfo : EIATTR_FRAME_SIZE
	.align		4
.L_3:
        /*000c*/ 	.byte	0x04, 0x11
        /*000e*/ 	.short	(.L_5 - .L_4)
	.align		4
.L_4:
        /*0010*/ 	.word	index@(_Z6updatePbiiii)
        /*0014*/ 	.word	0x00000000


	//----- nvinfo : EIATTR_REGCOUNT
	.align		4
.L_5:
        /*0018*/ 	.byte	0x04, 0x2f
        /*001a*/ 	.short	(.L_7 - .L_6)
	.align		4
.L_6:
        /*001c*/ 	.word	index@(_Z19findEssentialPrimesPbS_Piiii)
        /*0020*/ 	.word	0x0000001c


	//----- nvinfo : EIATTR_FRAME_SIZE
	.align		4
.L_7:
        /*0024*/ 	.byte	0x04, 0x11
        /*0026*/ 	.short	(.L_9 - .L_8)
	.align		4
.L_8:
        /*0028*/ 	.word	index@(_Z19findEssentialPrimesPbS_Piiii)
        /*002c*/ 	.word	0x00000008


	//----- nvinfo : EIATTR_REGCOUNT
	.align		4
.L_9:
        /*0030*/ 	.byte	0x04, 0x2f
        /*0032*/ 	.short	(.L_11 - .L_10)
	.align		4
.L_10:
        /*0034*/ 	.word	index@(_Z13maskRelativesPbS_Piiii)
        /*0038*/ 	.word	0x00000019


	//----- nvinfo : EIATTR_FRAME_SIZE
	.align		4
.L_11:
        /*003c*/ 	.byte	0x04, 0x11
        /*003e*/ 	.short	(.L_13 - .L_12)
	.align		4
.L_12:
        /*0040*/ 	.word	index@(_Z13maskRelativesPbS_Piiii)
        /*0044*/ 	.word	0x00000000


	//----- nvinfo : EIATTR_REGCOUNT
	.align		4
.L_13:
        /*0048*/ 	.byte	0x04, 0x2f
        /*004a*/ 	.short	(.L_15 - .L_14)
	.align		4
.L_14:
        /*004c*/ 	.word	index@(_Z11findResultsPbS_S_iii)
        /*0050*/ 	.word	0x0000000c


	//----- nvinfo : EIATTR_FRAME_SIZE
	.align		4
.L_15:
        /*0054*/ 	.byte	0x04, 0x11
        /*0056*/ 	.short	(.L_17 - .L_16)
	.align		4
.L_16:
        /*0058*/ 	.word	index@(_Z11findResultsPbS_S_iii)
        /*005c*/ 	.word	0x00000000


	//----- nvinfo : EIATTR_MIN_STACK_SIZE
	.align		4
.L_17:
        /*0060*/ 	.byte	0x04, 0x12
        /*0062*/ 	.short	(.L_19 - .L_18)
	.align		4
.L_18:
        /*0064*/ 	.word	index@(_Z11findResultsPbS_S_iii)
        /*0068*/ 	.word	0x00000000


	//----- nvinfo : EIATTR_MIN_STACK_SIZE
	.align		4
.L_19:
        /*006c*/ 	.byte	0x04, 0x12
        /*006e*/ 	.short	(.L_21 - .L_20)
	.align		4
.L_20:
        /*0070*/ 	.word	index@(_Z13maskRelativesPbS_Piiii)
        /*0074*/ 	.word	0x00000000


	//----- nvinfo : EIATTR_MIN_STACK_SIZE
	.align		4
.L_21:
        /*0078*/ 	.byte	0x04, 0x12
        /*007a*/ 	.short	(.L_23 - .L_22)
	.align		4
.L_22:
        /*007c*/ 	.word	index@(_Z19findEssentialPrimesPbS_Piiii)
        /*0080*/ 	.word	0x00000008


	//----- nvinfo : EIATTR_MIN_STACK_SIZE
	.align		4
.L_23:
        /*0084*/ 	.byte	0x04, 0x12
        /*0086*/ 	.short	(.L_25 - .L_24)
	.align		4
.L_24:
        /*0088*/ 	.word	index@(_Z6updatePbiiii)
        /*008c*/ 	.word	0x00000000
.L_25:


//--------------------- .nv.compat                --------------------------
	.section	.nv.compat,"",@"SHT_CUDA_COMPAT_INFO"
	.align	4
        /*0000*/ 	.byte	0x02, 0x09, 0x00, 0x00, 0x02, 0x02, 0x01, 0x00, 0x02, 0x05, 0x05, 0x00, 0x03, 0x07, 0x01, 0x01
        /*0010*/ 	.byte	0x02, 0x03, 0x00, 0x00, 0x02, 0x06, 0x01, 0x00, 0x04, 0x0b, 0x08, 0x00, 0x09, 0x00, 0x00, 0x00
        /*0020*/ 	.byte	0x00, 0x00, 0x00, 0x00


//--------------------- .nv.info._Z11findResultsPbS_S_iii --------------------------
	.section	.nv.info._Z11findResultsPbS_S_iii,"",@"SHT_CUDA_INFO"
	.sectionflags	@""
	.align	4


	//----- nvinfo : EIATTR_CUDA_API_VERSION
	.align		4
        /*0000*/ 	.byte	0x04, 0x37
        /*0002*/ 	.short	(.L_27 - .L_26)
.L_26:
        /*0004*/ 	.word	0x00000082


	//----- nvinfo : EIATTR_KPARAM_INFO
	.align		4
.L_27:
        /*0008*/ 	.byte	0x04, 0x17
        /*000a*/ 	.short	(.L_29 - .L_28)
.L_28:
        /*000c*/ 	.word	0x00000000
        /*0010*/ 	.short	0x0005
        /*0012*/ 	.short	0x0020
        /*0014*/ 	.byte	0x00, 0xf0, 0x11, 0x00


	//----- nvinfo : EIATTR_KPARAM_INFO
	.align		4
.L_29:
        /*0018*/ 	.byte	0x04, 0x17
        /*001a*/ 	.short	(.L_31 - .L_30)
.L_30:
        /*001c*/ 	.word	0x00000000
        /*0020*/ 	.short	0x0004
        /*0022*/ 	.short	0x001c
        /*0024*/ 	.byte	0x00, 0xf0, 0x11, 0x00


	//----- nvinfo : EIATTR_KPARAM_INFO
	.align		4
.L_31:
        /*0028*/ 	.byte	0x04, 0x17
        /*002a*/ 	.short	(.L_33 - .L_32)
.L_32:
        /*002c*/ 	.word	0x00000000
        /*0030*/ 	.short	0x0003
        /*0032*/ 	.short	0x0018
        /*0034*/ 	.byte	0x00, 0xf0, 0x11, 0x00


	//----- nvinfo : EIATTR_KPARAM_INFO
	.align		4
.L_33:
        /*0038*/ 	.byte	0x04, 0x17
        /*003a*/ 	.short	(.L_35 - .L_34)
.L_34:
        /*003c*/ 	.word	0x00000000
        /*0040*/ 	.short	0x0002
        /*0042*/ 	.short	0x0010
        /*0044*/ 	.byte	0x00, 0xf5, 0x21, 0x00


	//----- nvinfo : EIATTR_KPARAM_INFO
	.align		4
.L_35:
        /*0048*/ 	.byte	0x04, 0x17
        /*004a*/ 	.short	(.L_37 - .L_36)
.L_36:
        /*004c*/ 	.word	0x00000000
        /*0050*/ 	.short	0x0001
        /*0052*/ 	.short	0x0008
        /*0054*/ 	.byte	0x00, 0xf5, 0x21, 0x00


	//----- nvinfo : EIATTR_KPARAM_INFO
	.align		4
.L_37:
        /*0058*/ 	.byte	0x04, 0x17
        /*005a*/ 	.short	(.L_39 - .L_38)
.L_38:
        /*005c*/ 	.word	0x00000000
        /*0060*/ 	.short	0x0000
        /*0062*/ 	.short	0x0000
        /*0064*/ 	.byte	0x00, 0xf5, 0x21, 0x00


	//----- nvinfo : EIATTR_SPARSE_MMA_MASK
	.align		4
.L_39:
        /*0068*/ 	.byte	0x03, 0x50
        /*006a*/ 	.short	0x0000


	//----- nvinfo : EIATTR_MAXREG_COUNT
	.align		4
        /*006c*/ 	.byte	0x03, 0x1b
        /*006e*/ 	.short	0x00ff


	//----- nvinfo : EIATTR_MERCURY_ISA_VERSION
	.align		4
        /*0070*/ 	.byte	0x03, 0x5f
        /*0072*/ 	.short	0x0101


	//----- nvinfo : EIATTR_VRC_CTA_INIT_COUNT
	.align		4
        /*0074*/ 	.byte	0x02, 0x4a
	.zero		1
	.zero		1


	//----- nvinfo : EIATTR_EXIT_INSTR_OFFSETS
	.align		4
        /*0078*/ 	.byte	0x04, 0x1c
        /*007a*/ 	.short	(.L_41 - .L_40)


	//   ....[0]....
.L_40:
        /*007c*/ 	.word	0x00000070


	//   ....[1]....
        /*0080*/ 	.word	0x00000100


	//   ....[2]....
        /*0084*/ 	.word	0x00000410


	//   ....[3]....
        /*0088*/ 	.word	0x00000470


	//----- nvinfo : EIATTR_CRS_STACK_SIZE
	.align		4
.L_41:
        /*008c*/ 	.byte	0x04, 0x1e
        /*008e*/ 	.short	(.L_43 - .L_42)
.L_42:
        /*0090*/ 	.word	0x00000000


	//----- nvinfo : EIATTR_CBANK_PARAM_SIZE
	.align		4
.L_43:
        /*0094*/ 	.byte	0x03, 0x19
        /*0096*/ 	.short	0x0024


	//----- nvinfo : EIATTR_PARAM_CBANK
	.align		4
        /*0098*/ 	.byte	0x04, 0x0a
        /*009a*/ 	.short	(.L_45 - .L_44)
	.align		4
.L_44:
        /*009c*/ 	.word	index@(.nv.constant0._Z11findResultsPbS_S_iii)
        /*00a0*/ 	.short	0x0380
        /*00a2*/ 	.short	0x0024


	//----- nvinfo : EIATTR_SW_WAR
	.align		4
.L_45:
        /*00a4*/ 	.byte	0x04, 0x36
        /*00a6*/ 	.short	(.L_47 - .L_46)
.L_46:
        /*00a8*/ 	.word	0x00000008
.L_47:


//--------------------- .nv.info._Z13maskRelativesPbS_Piiii --------------------------
	.section	.nv.info._Z13maskRelativesPbS_Piiii,"",@"SHT_CUDA_INFO"
	.sectionflags	@""
	.align	4


	//----- nvinfo : EIATTR_CUDA_API_VERSION
	.align		4
        /*0000*/ 	.byte	0x04, 0x37
        /*0002*/ 	.short	(.L_49 - .L_48)
.L_48:
        /*0004*/ 	.word	0x00000082


	//----- nvinfo : EIATTR_KPARAM_INFO
	.align		4
.L_49:
        /*0008*/ 	.byte	0x04, 0x17
        /*000a*/ 	.short	(.L_51 - .L_50)
.L_50:
        /*000c*/ 	.word	0x00000000
        /*0010*/ 	.short	0x0005
        /*0012*/ 	.short	0x0020
        /*0014*/ 	.byte	0x00, 0xf0, 0x11, 0x00


	//----- nvinfo : EIATTR_KPARAM_INFO
	.align		4
.L_51:
        /*0018*/ 	.byte	0x04, 0x17
        /*001a*/ 	.short	(.L_53 - .L_52)
.L_52:
        /*001c*/ 	.word	0x00000000
        /*0020*/ 	.short	0x0004
        /*0022*/ 	.short	0x001c
        /*0024*/ 	.byte	0x00, 0xf0, 0x11, 0x00


	//----- nvinfo : EIATTR_KPARAM_INFO
	.align		4
.L_53:
        /*0028*/ 	.byte	0x04, 0x17
        /*002a*/ 	.short	(.L_55 - .L_54)
.L_54:
        /*002c*/ 	.word	0x00000000
        /*0030*/ 	.short	0x0003
        /*0032*/ 	.short	0x0018
        /*0034*/ 	.byte	0x00, 0xf0, 0x11, 0x00


	//----- nvinfo : EIATTR_KPARAM_INFO
	.align		4
.L_55:
        /*0038*/ 	.byte	0x04, 0x17
        /*003a*/ 	.short	(.L_57 - .L_56)
.L_56:
        /*003c*/ 	.word	0x00000000
        /*0040*/ 	.short	0x0002
        /*0042*/ 	.short	0x0010
        /*0044*/ 	.byte	0x00, 0xf5, 0x21, 0x00


	//----- nvinfo : EIATTR_KPARAM_INFO
	.align		4
.L_57:
        /*0048*/ 	.byte	0x04, 0x17
        /*004a*/ 	.short	(.L_59 - .L_58)
.L_58:
        /*004c*/ 	.word	0x00000000
        /*0050*/ 	.short	0x0001
        /*0052*/ 	.short	0x0008
        /*0054*/ 	.byte	0x00, 0xf5, 0x21, 0x00


	//----- nvinfo : EIATTR_KPARAM_INFO
	.align		4
.L_59:
        /*0058*/ 	.byte	0x04, 0x17
        /*005a*/ 	.short	(.L_61 - .L_60)
.L_60:
        /*005c*/ 	.word	0x00000000
        /*0060*/ 	.short	0x0000
        /*0062*/ 	.short	0x0000
        /*0064*/ 	.byte	0x00, 0xf5, 0x21, 0x00


	//----- nvinfo : EIATTR_SPARSE_MMA_MASK
	.align		4
.L_61:
        /*0068*/ 	.byte	0x03, 0x50
        /*006a*/ 	.short	0x0000


	//----- nvinfo : EIATTR_MAXREG_COUNT
	.align		4
        /*006c*/ 	.byte	0x03, 0x1b
        /*006e*/ 	.short	0x00ff


	//----- nvinfo : EIATTR_EXTERNS
	.align		4
        /*0070*/ 	.byte	0x04, 0x0f
        /*0072*/ 	.short	(.L_63 - .L_62)


	//   ....[0]....
	.align		4
.L_62:
        /*0074*/ 	.word	index@(vprintf)


	//----- nvinfo : EIATTR_MERCURY_ISA_VERSION
	.align		4
.L_63:
        /*0078*/ 	.byte	0x03, 0x5f
        /*007a*/ 	.short	0x0101


	//----- nvinfo : EIATTR_VRC_CTA_INIT_COUNT
	.align		4
        /*007c*/ 	.byte	0x02, 0x4a
	.zero		1
	.zero		1


	//----- nvinfo : EIATTR_SYSCALL_OFFSETS
	.align		4
        /*0080*/ 	.byte	0x04, 0x46
        /*0082*/ 	.short	(.L_65 - .L_64)


	//   ....[0]....
.L_64:
        /*0084*/ 	.word	0x000003e0


	//----- nvinfo : EIATTR_EXIT_INSTR_OFFSETS
	.align		4
.L_65:
        /*0088*/ 	.byte	0x04, 0x1c
        /*008a*/ 	.short	(.L_67 - .L_66)


	//   ....[0]....
.L_66:
        /*008c*/ 	.word	0x00000070


	//   ....[1]....
        /*0090*/ 	.word	0x00000100


	//   ....[2]....
        /*0094*/ 	.word	0x00000430


	//----- nvinfo : EIATTR_CRS_STACK_SIZE
	.align		4
.L_67:
        /*0098*/ 	.byte	0x04, 0x1e
        /*009a*/ 	.short	(.L_69 - .L_68)
.L_68:
        /*009c*/ 	.word	0x00000000


	//----- nvinfo : EIATTR_CBANK_PARAM_SIZE
	.align		4
.L_69:
        /*00a0*/ 	.byte	0x03, 0x19
        /*00a2*/ 	.short	0x0024


	//----- nvinfo : EIATTR_PARAM_CBANK
	.align		4
        /*00a4*/ 	.byte	0x04, 0x0a
        /*00a6*/ 	.short	(.L_71 - .L_70)
	.align		4
.L_70:
        /*00a8*/ 	.word	index@(.nv.constant0._Z13maskRelativesPbS_Piiii)
        /*00ac*/ 	.short	0x0380
        /*00ae*/ 	.short	0x0024


	//----- nvinfo : EIATTR_SW_WAR
	.align		4
.L_71:
        /*00b0*/ 	.byte	0x04, 0x36
        /*00b2*/ 	.short	(.L_73 - .L_72)
.L_72:
        /*00b4*/ 	.word	0x00000008
.L_73:


//--------------------- .nv.info._Z19findEssentialPrimesPbS_Piiii --------------------------
	.section	.nv.info._Z19findEssentialPrimesPbS_Piiii,"",@"SHT_CUDA_INFO"
	.sectionflags	@""
	.align	4


	//----- nvinfo : EIATTR_CUDA_API_VERSION
	.align		4
        /*0000*/ 	.byte	0x04, 0x37
        /*0002*/ 	.short	(.L_75 - .L_74)
.L_74:
        /*0004*/ 	.word	0x00000082


	//----- nvinfo : EIATTR_KPARAM_INFO
	.align		4
.L_75:
        /*0008*/ 	.byte	0x04, 0x17
        /*000a*/ 	.short	(.L_77 - .L_76)
.L_76:
        /*000c*/ 	.word	0x00000000
        /*0010*/ 	.short	0x0005
        /*0012*/ 	.short	0x0020
        /*0014*/ 	.byte	0x00, 0xf0, 0x11, 0x00


	//----- nvinfo : EIATTR_KPARAM_INFO
	.align		4
.L_77:
        /*0018*/ 	.byte	0x04, 0x17
        /*001a*/ 	.short	(.L_79 - .L_78)
.L_78:
        /*001c*/ 	.word	0x00000000
        /*0020*/ 	.short	0x0004
        /*0022*/ 	.short	0x001c
        /*0024*/ 	.byte	0x00, 0xf0, 0x11, 0x00


	//----- nvinfo : EIATTR_KPARAM_INFO
	.align		4
.L_79:
        /*0028*/ 	.byte	0x04, 0x17
        /*002a*/ 	.short	(.L_81 - .L_80)
.L_80:
        /*002c*/ 	.word	0x00000000
        /*0030*/ 	.short	0x0003
        /*0032*/ 	.short	0x0018
        /*0034*/ 	.byte	0x00, 0xf0, 0x11, 0x00


	//----- nvinfo : EIATTR_KPARAM_INFO
	.align		4
.L_81:
        /*0038*/ 	.byte	0x04, 0x17
        /*003a*/ 	.short	(.L_83 - .L_82)
.L_82:
        /*003c*/ 	.word	0x00000000
        /*0040*/ 	.short	0x0002
        /*0042*/ 	.short	0x0010
        /*0044*/ 	.byte	0x00, 0xf5, 0x21, 0x00


	//----- nvinfo : EIATTR_KPARAM_INFO
	.align		4
.L_83:
        /*0048*/ 	.byte	0x04, 0x17
        /*004a*/ 	.short	(.L_85 - .L_84)
.L_84:
        /*004c*/ 	.word	0x00000000
        /*0050*/ 	.short	0x0001
        /*0052*/ 	.short	0x0008
        /*0054*/ 	.byte	0x00, 0xf5, 0x21, 0x00


	//----- nvinfo : EIATTR_KPARAM_INFO
	.align		4
.L_85:
        /*0058*/ 	.byte	0x04, 0x17
        /*005a*/ 	.short	(.L_87 - .L_86)
.L_86:
        /*005c*/ 	.word	0x00000000
        /*0060*/ 	.short	0x0000
        /*0062*/ 	.short	0x0000
        /*0064*/ 	.byte	0x00, 0xf5, 0x21, 0x00


	//----- nvinfo : EIATTR_SPARSE_MMA_MASK
	.align		4
.L_87:
        /*0068*/ 	.byte	0x03, 0x50
        /*006a*/ 	.short	0x0000


	//----- nvinfo : EIATTR_MAXREG_COUNT
	.align		4
        /*006c*/ 	.byte	0x03, 0x1b
        /*006e*/ 	.short	0x00ff


	//----- nvinfo : EIATTR_EXTERNS
	.align		4
        /*0070*/ 	.byte	0x04, 0x0f
        /*0072*/ 	.short	(.L_89 - .L_88)


	//   ....[0]....
	.align		4
.L_88:
        /*0074*/ 	.word	index@(vprintf)


	//----- nvinfo : EIATTR_MERCURY_ISA_VERSION
	.align		4
.L_89:
        /*0078*/ 	.byte	0x03, 0x5f
        /*007a*/ 	.short	0x0101


	//----- nvinfo : EIATTR_VRC_CTA_INIT_COUNT
	.align		4
        /*007c*/ 	.byte	0x02, 0x4a
	.zero		1
	.zero		1


	//----- nvinfo : EIATTR_SYSCALL_OFFSETS
	.align		4
        /*0080*/ 	.byte	0x04, 0x46
        /*0082*/ 	.short	(.L_91 - .L_90)


	//   ....[0]....
.L_90:
        /*0084*/ 	.word	0x000002a0


	//----- nvinfo : EIATTR_EXIT_INSTR_OFFSETS
	.align		4
.L_91:
        /*0088*/ 	.byte	0x04, 0x1c
        /*008a*/ 	.short	(.L_93 - .L_92)


	//   ....[0]....
.L_92:
        /*008c*/ 	.word	0x000000c0


	//   ....[1]....
        /*0090*/ 	.word	0x00000130


	//   ....[2]....
        /*0094*/ 	.word	0x00000470


	//   ....[3]....
        /*0098*/ 	.word	0x000004e0


	//   ....[4]....
        /*009c*/ 	.word	0x00000540


	//----- nvinfo : EIATTR_CRS_STACK_SIZE
	.align		4
.L_93:
        /*00a0*/ 	.byte	0x04, 0x1e
        /*00a2*/ 	.short	(.L_95 - .L_94)
.L_94:
        /*00a4*/ 	.word	0x00000000


	//----- nvinfo : EIATTR_CBANK_PARAM_SIZE
	.align		4
.L_95:
        /*00a8*/ 	.byte	0x03, 0x19
        /*00aa*/ 	.short	0x0024


	//----- nvinfo : EIATTR_PARAM_CBANK
	.align		4
        /*00ac*/ 	.byte	0x04, 0x0a
        /*00ae*/ 	.short	(.L_97 - .L_96)
	.align		4
.L_96:
        /*00b0*/ 	.word	index@(.nv.constant0._Z19findEssentialPrimesPbS_Piiii)
        /*00b4*/ 	.short	0x0380
        /*00b6*/ 	.short	0x0024


	//----- nvinfo : EIATTR_SW_WAR
	.align		4
.L_97:
        /*00b8*/ 	.byte	0x04, 0x36
        /*00ba*/ 	.short	(.L_99 - .L_98)
.L_98:
        /*00bc*/ 	.word	0x00000008
.L_99:


//--------------------- .nv.info._Z6updatePbiiii  --------------------------
	.section	.nv.info._Z6updatePbiiii,"",@"SHT_CUDA_INFO"
	.sectionflags	@""
	.align	4


	//----- nvinfo : EIATTR_CUDA_API_VERSION
	.align		4
        /*0000*/ 	.byte	0x04, 0x37
        /*0002*/ 	.short	(.L_101 - .L_100)
.L_100:
        /*0004*/ 	.word	0x00000082


	//----- nvinfo : EIATTR_KPARAM_INFO
	.align		4
.L_101:
        /*0008*/ 	.byte	0x04, 0x17
        /*000a*/ 	.short	(.L_103 - .L_102)
.L_102:
        /*000c*/ 	.word	0x00000000
        /*0010*/ 	.short	0x0004
        /*0012*/ 	.short	0x0014
        /*0014*/ 	.byte	0x00, 0xf0, 0x11, 0x00


	//----- nvinfo : EIATTR_KPARAM_INFO
	.align		4
.L_103:
        /*0018*/ 	.byte	0x04, 0x17
        /*001a*/ 	.short	(.L_105 - .L_104)
.L_104:
        /*001c*/ 	.word	0x00000000
        /*0020*/ 	.short	0x0003
        /*0022*/ 	.short	0x0010
        /*0024*/ 	.byte	0x00, 0xf0, 0x11, 0x00


	//----- nvinfo : EIATTR_KPARAM_INFO
	.align		4
.L_105:
        /*0028*/ 	.byte	0x04, 0x17
        /*002a*/ 	.short	(.L_107 - .L_106)
.L_106:
        /*002c*/ 	.word	0x00000000
        /*0030*/ 	.short	0x0002
        /*0032*/ 	.short	0x000c
        /*0034*/ 	.byte	0x00, 0xf0, 0x11, 0x00


	//----- nvinfo : EIATTR_KPARAM_INFO
	.align		4
.L_107:
        /*0038*/ 	.byte	0x04, 0x17
        /*003a*/ 	.short	(.L_109 - .L_108)
.L_108:
        /*003c*/ 	.word	0x00000000
        /*0040*/ 	.short	0x0001
        /*0042*/ 	.short	0x0008
        /*0044*/ 	.byte	0x00, 0xf0, 0x11, 0x00


	//----- nvinfo : EIATTR_KPARAM_INFO
	.align		4
.L_109:
        /*0048*/ 	.byte	0x04, 0x17
        /*004a*/ 	.short	(.L_111 - .L_110)
.L_110:
        /*004c*/ 	.word	0x00000000
        /*0050*/ 	.short	0x0000
        /*0052*/ 	.short	0x0000
        /*0054*/ 	.byte	0x00, 0xf5, 0x21, 0x00


	//----- nvinfo : EIATTR_SPARSE_MMA_MASK
	.align		4
.L_111:
        /*0058*/ 	.byte	0x03, 0x50
        /*005a*/ 	.short	0x0000


	//----- nvinfo : EIATTR_MAXREG_COUNT
	.align		4
        /*005c*/ 	.byte	0x03, 0x1b
        /*005e*/ 	.short	0x00ff


	//----- nvinfo : EIATTR_MERCURY_ISA_VERSION
	.align		4
        /*0060*/ 	.byte	0x03, 0x5f
        /*0062*/ 	.short	0x0101


	//----- nvinfo : EIATTR_VRC_CTA_INIT_COUNT
	.align		4
        /*0064*/ 	.byte	0x02, 0x4a
	.zero		1
	.zero		1


	//----- nvinfo : EIATTR_EXIT_INSTR_OFFSETS
	.align		4
        /*0068*/ 	.byte	0x04, 0x1c
        /*006a*/ 	.short	(.L_113 - .L_112)


	//   ....[0]....
.L_112:
        /*006c*/ 	.word	0x000000a0


	//   ....[1]....
        /*0070*/ 	.word	0x00000da0


	//----- nvinfo : EIATTR_CRS_STACK_SIZE
	.align		4
.L_113:
        /*0074*/ 	.byte	0x04, 0x1e
        /*0076*/ 	.short	(.L_115 - .L_114)
.L_114:
        /*0078*/ 	.word	0x00000000


	//----- nvinfo : EIATTR_CBANK_PARAM_SIZE
	.align		4
.L_115:
        /*007c*/ 	.byte	0x03, 0x19
        /*007e*/ 	.short	0x0018


	//----- nvinfo : EIATTR_PARAM_CBANK
	.align		4
        /*0080*/ 	.byte	0x04, 0x0a
        /*0082*/ 	.short	(.L_117 - .L_116)
	.align		4
.L_116:
        /*0084*/ 	.word	index@(.nv.constant0._Z6updatePbiiii)
        /*0088*/ 	.short	0x0380
        /*008a*/ 	.short	0x0018


	//----- nvinfo : EIATTR_SW_WAR
	.align		4
.L_117:
        /*008c*/ 	.byte	0x04, 0x36
        /*008e*/ 	.short	(.L_119 - .L_118)
.L_118:
        /*0090*/ 	.word	0x00000008
.L_119:


//--------------------- .nv.callgraph             --------------------------
	.section	.nv.callgraph,"",@"SHT_CUDA_CALLGRAPH"
	.align	4
	.sectionentsize	8
	.align		4
        /*0000*/ 	.word	0x00000000
	.align		4
        /*0004*/ 	.word	0xffffffff
	.align		4
        /*0008*/ 	.word	index@(_Z13maskRelativesPbS_Piiii)
	.align		4
        /*000c*/ 	.word	index@(vprintf)
	.align		4
        /*0010*/ 	.word	index@(_Z19findEssentialPrimesPbS_Piiii)
	.align		4
        /*0014*/ 	.word	index@(vprintf)
	.align		4
        /*0018*/ 	.word	0x00000000
	.align		4
        /*001c*/ 	.word	0xfffffffe
	.align		4
        /*0020*/ 	.word	0x00000000
	.align		4
        /*0024*/ 	.word	0xfffffffd
	.align		4
        /*0028*/ 	.word	0x00000000
	.align		4
        /*002c*/ 	.word	0xfffffffc


//--------------------- .nv.constant4             --------------------------
	.section	.nv.constant4,"a",@progbits
	.align	8
	.align		8
.nv.constant4:
        /*0000*/ 	.dword	$str
	.align		8
        /*0008*/ 	.dword	$str$1
	.align		8
        /*0010*/ 	.dword	vprintf


//--------------------- .text._Z11findResultsPbS_S_iii --------------------------
	.section	.text._Z11findResultsPbS_S_iii,"ax",@progbits
	.align	128
        .global         _Z11findResultsPbS_S_iii
        .type           _Z11findResultsPbS_S_iii,@function
        .size           _Z11findResultsPbS_S_iii,(.L_x_43 - _Z11findResultsPbS_S_iii)
        .other          _Z11findResultsPbS_S_iii,@"STO_CUDA_ENTRY STV_DEFAULT"
_Z11findResultsPbS_S_iii:
.text._Z11findResultsPbS_S_iii:
[----:B------:R-:W-:Y:S01]  /*0000*/  LDC R1, c[0x0][0x37c] ;  /* 0x0000df00ff017b82 */ /* 0x000fe20000000800 */
[----:B------:R-:W0:Y:S07]  /*0010*/  S2R R0, SR_TID.X ;  /* 0x0000000000007919 */ /* 0x000e2e0000002100 */
[----:B------:R-:W0:Y:S01]  /*0020*/  S2UR UR4, SR_CTAID.X ;  /* 0x00000000000479c3 */ /* 0x000e220000002500 */
[----:B------:R-:W1:Y:S07]  /*0030*/  LDCU UR5, c[0x0][0x3a0] ;  /* 0x00007400ff0577ac */ /* 0x000e6e0008000800 */
[----:B------:R-:W0:Y:S02]  /*0040*/  LDC R3, c[0x0][0x360] ;  /* 0x0000d800ff037b82 */ /* 0x000e240000000800 */
[----:B0-----:R-:W-:-:S05]  /*0050*/  IMAD R0, R3, UR4, R0 ;  /* 0x0000000403007c24 */ /* 0x001fca000f8e0200 */
[----:B-1----:R-:W-:-:S13]  /*0060*/  ISETP.GE.AND P0, PT, R0, UR5, PT ;  /* 0x0000000500007c0c */ /* 0x002fda000bf06270 */
[----:B------:R-:W-:Y:S05]  /*0070*/  @P0 EXIT ;  /* 0x000000000000094d */ /* 0x000fea0003800000 */
[----:B------:R-:W0:Y:S01]  /*0080*/  LDCU.64 UR6, c[0x0][0x388] ;  /* 0x00007100ff0677ac */ /* 0x000e220008000a00 */
[----:B------:R-:W1:Y:S01]  /*0090*/  LDCU.64 UR4, c[0x0][0x358] ;  /* 0x00006b00ff0477ac */ /* 0x000e620008000a00 */
[C---:B0-----:R-:W-:Y:S01]  /*00a0*/  IADD3 R2, P0, PT, R0.reuse, UR6, RZ ;  /* 0x0000000600027c10 */ /* 0x041fe2000ff1e0ff */
[----:B------:R-:W0:Y:S03]  /*00b0*/  LDCU UR6, c[0x0][0x398] ;  /* 0x00007300ff0677ac */ /* 0x000e260008000800 */
[----:B------:R-:W-:-:S05]  /*00c0*/  LEA.HI.X.SX32 R3, R0, UR7, 0x1, P0 ;  /* 0x0000000700037c11 */ /* 0x000fca00080f0eff */
[----:B-1----:R-:W2:Y:S01]  /*00d0*/  LDG.E.U8 R2, desc[UR4][R2.64] ;  /* 0x0000000402027981 */ /* 0x002ea2000c1e1100 */
[----:B0-----:R-:W-:-:S04]  /*00e0*/  ISETP.GE.AND P0, PT, R0, UR6, PT ;  /* 0x0000000600007c0c */ /* 0x001fc8000bf06270 */
[----:B--2---:R-:W-:-:S13]  /*00f0*/  ISETP.EQ.OR P0, PT, R2, RZ, P0 ;  /* 0x000000ff0200720c */ /* 0x004fda0000702670 */
[----:B------:R-:W-:Y:S05]  /*0100*/  @P0 EXIT ;  /* 0x000000000000094d */ /* 0x000fea0003800000 */
[----:B------:R-:W0:Y:S02]  /*0110*/  LDCU UR6, c[0x0][0x398] ;  /* 0x00007300ff0677ac */ /* 0x000e240008000800 */
[----:B0-----:R-:W-:-:S07]  /*0120*/  IMAD.U32 R5, RZ, RZ, UR6 ;  /* 0x00000006ff057e24 */ /* 0x001fce000f8e00ff */
.L_x_5:
[----:B------:R-:W0:Y:S01]  /*0130*/  LDCU.64 UR6, c[0x0][0x380] ;  /* 0x00007000ff0677ac */ /* 0x000e220008000a00 */
[----:B------:R-:W-:-:S04]  /*0140*/  IMAD.MOV.U32 R2, RZ, RZ, 0x3 ;  /* 0x00000003ff027424 */ /* 0x000fc800078e00ff */
[----:B------:R-:W-:-:S05]  /*0150*/  IMAD R3, R5, R2, -0x3 ;  /* 0xfffffffd05037424 */ /* 0x000fca00078e0202 */
[----:B0-----:R-:W-:-:S04]  /*0160*/  IADD3 R2, P0, PT, R3, UR6, RZ ;  /* 0x0000000603027c10 */ /* 0x001fc8000ff1e0ff */
[----:B------:R-:W-:-:S05]  /*0170*/  LEA.HI.X.SX32 R3, R3, UR7, 0x1, P0 ;  /* 0x0000000703037c11 */ /* 0x000fca00080f0eff */
[----:B------:R-:W2:Y:S01]  /*0180*/  LDG.E.U8 R4, desc[UR4][R2.64] ;  /* 0x0000000402047981 */ /* 0x000ea2000c1e1100 */
[----:B------:R-:W-:Y:S01]  /*0190*/  BSSY.RECONVERGENT B0, `(.L_x_0) ;  /* 0x0000025000007945 */ /* 0x000fe20003800200 */
[----:B------:R-:W-:Y:S01]  /*01a0*/  IMAD.MOV.U32 R8, RZ, RZ, R5 ;  /* 0x000000ffff087224 */ /* 0x000fe200078e0005 */
[----:B--2---:R-:W-:Y:S01]  /*01b0*/  ISETP.NE.AND P0, PT, R4, RZ, PT ;  /* 0x000000ff0400720c */ /* 0x004fe20003f05270 */
[----:B------:R-:W-:-:S04]  /*01c0*/  VIADD R4, R5, 0xffffffff ;  /* 0xffffffff05047836 */ /* 0x000fc80000000000 */
[----:B------:R-:W-:-:S08]  /*01d0*/  IMAD.MOV.U32 R5, RZ, RZ, R4 ;  /* 0x000000ffff057224 */ /* 0x000fd000078e0004 */
[----:B------:R-:W-:Y:S05]  /*01e0*/  @!P0 BRA `(.L_x_1) ;  /* 0x00000000007c8947 */ /* 0x000fea0003800000 */
[----:B------:R-:W2:Y:S02]  /*01f0*/  LDG.E.U8 R4, desc[UR4][R2.64+0x1] ;  /* 0x0000010402047981 */ /* 0x000ea4000c1e1100 */
[----:B--2---:R-:W-:-:S13]  /*0200*/  ISETP.NE.AND P0, PT, R4, RZ, PT ;  /* 0x000000ff0400720c */ /* 0x004fda0003f05270 */
[----:B------:R-:W-:Y:S05]  /*0210*/  @P0 BRA `(.L_x_1) ;  /* 0x0000000000700947 */ /* 0x000fea0003800000 */
[----:B------:R-:W2:Y:S02]  /*0220*/  LDG.E.U8 R2, desc[UR4][R2.64+0x2] ;  /* 0x0000020402027981 */ /* 0x000ea4000c1e1100 */
[----:B--2---:R-:W-:-:S13]  /*0230*/  ISETP.NE.AND P0, PT, R2, RZ, PT ;  /* 0x000000ff0200720c */ /* 0x004fda0003f05270 */
[----:B------:R-:W-:Y:S05]  /*0240*/  @P0 BRA `(.L_x_1) ;  /* 0x0000000000640947 */ /* 0x000fea0003800000 */
[----:B------:R-:W-:Y:S01]  /*0250*/  ISETP.NE.AND P0, PT, R5, RZ, PT ;  /* 0x000000ff0500720c */ /* 0x000fe20003f05270 */
[----:B------:R-:W-:Y:S02]  /*0260*/  IMAD.MOV.U32 R2, RZ, RZ, R0 ;  /* 0x000000ffff027224 */ /* 0x000fe400078e0000 */
[----:B------:R-:W-:Y:S01]  /*0270*/  IMAD.MOV.U32 R3, RZ, RZ, R5 ;  /* 0x000000ffff037224 */ /* 0x000fe200078e0005 */
[----:B------:R-:W-:-:S13]  /*0280*/  ISETP.EQ.OR P0, PT, R0, RZ, !P0 ;  /* 0x000000ff0000720c */ /* 0x000fda0004702670 */
[----:B------:R-:W-:Y:S05]  /*0290*/  @P0 BRA `(.L_x_2) ;  /* 0x0000000000480947 */ /* 0x000fea0003800000 */
[----:B------:R-:W-:Y:S02]  /*02a0*/  IMAD.MOV.U32 R4, RZ, RZ, R5 ;  /* 0x000000ffff047224 */ /* 0x000fe400078e0005 */
[----:B------:R-:W-:-:S07]  /*02b0*/  IMAD.MOV.U32 R2, RZ, RZ, R0 ;  /* 0x000000ffff027224 */ /* 0x000fce00078e0000 */
.L_x_3:
[----:B------:R-:W-:Y:S01]  /*02c0*/  IMAD.HI R3, R4, 0x55555556, RZ ;  /* 0x5555555604037827 */ /* 0x000fe200078e02ff */
[----:B------:R-:W-:-:S04]  /*02d0*/  LEA.HI R9, R2, R2, RZ, 0x1 ;  /* 0x0000000202097211 */ /* 0x000fc800078f08ff */
[----:B------:R-:W-:Y:S02]  /*02e0*/  LEA.HI R3, R3, R3, RZ, 0x1 ;  /* 0x0000000303037211 */ /* 0x000fe400078f08ff */
[----:B------:R-:W-:-:S03]  /*02f0*/  LOP3.LUT R7, R9, 0xfffffffe, RZ, 0xc0, !PT ;  /* 0xfffffffe09077812 */ /* 0x000fc600078ec0ff */
[----:B------:R-:W-:Y:S02]  /*0300*/  IMAD R6, R3, -0x3, R4 ;  /* 0xfffffffd03067824 */ /* 0x000fe400078e0204 */
[----:B------:R-:W-:-:S03]  /*0310*/  IMAD.IADD R7, R2, 0x1, -R7 ;  /* 0x0000000102077824 */ /* 0x000fc600078e0a07 */
[----:B------:R-:W-:Y:S02]  /*0320*/  ISETP.NE.AND P0, PT, R6, 0x2, PT ;  /* 0x000000020600780c */ /* 0x000fe40003f05270 */
[----:B------:R-:W-:-:S13]  /*0330*/  ISETP.NE.AND P1, PT, R7, R6, PT ;  /* 0x000000060700720c */ /* 0x000fda0003f25270 */
[----:B------:R-:W-:Y:S05]  /*0340*/  @P0 BRA P1, `(.L_x_1) ;  /* 0x0000000000240947 */ /* 0x000fea0000800000 */
[----:B------:R-:W-:Y:S02]  /*0350*/  VIADD R2, R2, 0xfffffffe ;  /* 0xfffffffe02027836 */ /* 0x000fe40000000000 */
[----:B------:R-:W-:-:S03]  /*0360*/  VIADD R4, R4, 0xfffffffd ;  /* 0xfffffffd04047836 */ /* 0x000fc60000000000 */
[----:B------:R-:W-:Y:S02]  /*0370*/  ISETP.GE.U32.AND P0, PT, R2, -0x3, PT ;  /* 0xfffffffd0200780c */ /* 0x000fe40003f06070 */
[----:B------:R-:W-:Y:S01]  /*0380*/  ISETP.LT.U32.AND P1, PT, R4, -0x5, PT ;  /* 0xfffffffb0400780c */ /* 0x000fe20003f21070 */
[----:B------:R-:W-:Y:S01]  /*0390*/  IMAD.MOV.U32 R4, RZ, RZ, R3 ;  /* 0x000000ffff047224 */ /* 0x000fe200078e0003 */
[----:B------:R-:W-:-:S11]  /*03a0*/  SHF.R.S32.HI R2, RZ, 0x1, R9 ;  /* 0x00000001ff027819 */ /* 0x000fd60000011409 */
[----:B------:R-:W-:Y:S05]  /*03b0*/  @!P0 BRA P1, `(.L_x_3) ;  /* 0xfffffffc00c08947 */ /* 0x000fea000083ffff */
.L_x_2:
[----:B------:R-:W-:-:S13]  /*03c0*/  LOP3.LUT P0, RZ, R2, R3, RZ, 0xfc, !PT ;  /* 0x0000000302ff7212 */ /* 0x000fda000780fcff */
[----:B------:R-:W-:Y:S05]  /*03d0*/  @!P0 BRA `(.L_x_4) ;  /* 0x0000000000108947 */ /* 0x000fea0003800000 */
.L_x_1:
[----:B------:R-:W-:Y:S05]  /*03e0*/  BSYNC.RECONVERGENT B0 ;  /* 0x0000000000007941 */ /* 0x000fea0003800200 */
.L_x_0:
[----:B------:R-:W-:-:S13]  /*03f0*/  ISETP.GT.AND P0, PT, R5, R0, PT ;  /* 0x000000000500720c */ /* 0x000fda0003f04270 */
[----:B------:R-:W-:Y:S05]  /*0400*/  @P0 BRA `(.L_x_5) ;  /* 0xfffffffc00480947 */ /* 0x000fea000383ffff */
[----:B------:R-:W-:Y:S05]  /*0410*/  EXIT ;  /* 0x000000000000794d */ /* 0x000fea0003800000 */
.L_x_4:
[----:B------:R-:W0:Y:S01]  /*0420*/  LDCU.64 UR6, c[0x0][0x390] ;  /* 0x00007200ff0677ac */ /* 0x000e220008000a00 */
[----:B------:R-:W-:Y:S01]  /*0430*/  IMAD.MOV.U32 R0, RZ, RZ, 0x1 ;  /* 0x00000001ff007424 */ /* 0x000fe200078e00ff */
[----:B0-----:R-:W-:-:S04]  /*0440*/  IADD3 R2, P0, PT, R8, UR6, RZ ;  /* 0x0000000608027c10 */ /* 0x001fc8000ff1e0ff */
[----:B------:R-:W-:-:S05]  /*0450*/  LEA.HI.X.SX32 R3, R8, UR7, 0x1, P0 ;  /* 0x0000000708037c11 */ /* 0x000fca00080f0eff */
[----:B------:R-:W-:Y:S01]  /*0460*/  STG.E.U8 desc[UR4][R2.64+-0x1], R0 ;  /* 0xffffff0002007986 */ /* 0x000fe2000c101104 */
[----:B------:R-:W-:Y:S05]  /*0470*/  EXIT ;  /* 0x000000000000794d */ /* 0x000fea0003800000 */
.L_x_6:
[----:B------:R-:W-:-:S00]  /*0480*/  BRA `(.L_x_6) ;  /* 0xfffffffc00fc7947 */ /* 0x000fc0000383ffff */
[----:B------:R-:W-:-:S00]  /*0490*/  NOP ;  /* 0x0000000000007918 */ /* 0x000fc00000000000 */
        /* <DEDUP_REMOVED lines=14> */
.L_x_43:


//--------------------- .text._Z13maskRelativesPbS_Piiii --------------------------
	.section	.text._Z13maskRelativesPbS_Piiii,"ax",@progbits
	.align	128
        .global         _Z13maskRelativesPbS_Piiii
        .type           _Z13maskRelativesPbS_Piiii,@function
        .size           _Z13maskRelativesPbS_Piiii,(.L_x_44 - _Z13maskRelativesPbS_Piiii)
        .other          _Z13maskRelativesPbS_Piiii,@"STO_CUDA_ENTRY STV_DEFAULT"
_Z13maskRelativesPbS_Piiii:
.text._Z13maskRelativesPbS_Piiii:
[----:B------:R-:W0:Y:S01]  /*0000*/  LDC R1, c[0x0][0x37c] ;  /* 0x0000df00ff017b82 */ /* 0x000e220000000800 */
[----:B------:R-:W1:Y:S07]  /*0010*/  S2R R18, SR_TID.X ;  /* 0x0000000000127919 */ /* 0x000e6e0000002100 */
[----:B------:R-:W1:Y:S01]  /*0020*/  S2UR UR4, SR_CTAID.X ;  /* 0x00000000000479c3 */ /* 0x000e620000002500 */
[----:B------:R-:W2:Y:S07]  /*0030*/  LDCU UR5, c[0x0][0x3a0] ;  /* 0x00007400ff0577ac */ /* 0x000eae0008000800 */
[----:B------:R-:W1:Y:S02]  /*0040*/  LDC R3, c[0x0][0x360] ;  /* 0x0000d800ff037b82 */ /* 0x000e640000000800 */
[----:B-1----:R-:W-:-:S05]  /*0050*/  IMAD R18, R3, UR4, R18 ;  /* 0x0000000403127c24 */ /* 0x002fca000f8e0212 */
[----:B--2---:R-:W-:-:S13]  /*0060*/  ISETP.GE.AND P0, PT, R18, UR5, PT ;  /* 0x0000000512007c0c */ /* 0x004fda000bf06270 */
[----:B0-----:R-:W-:Y:S05]  /*0070*/  @P0 EXIT ;  /* 0x000000000000094d */ /* 0x001fea0003800000 */
[----:B------:R-:W0:Y:S01]  /*0080*/  LDCU.64 UR4, c[0x0][0x380] ;  /* 0x00007000ff0477ac */ /* 0x000e220008000a00 */
[----:B------:R-:W1:Y:S01]  /*0090*/  LDC R0, c[0x0][0x398] ;  /* 0x0000e600ff007b82 */ /* 0x000e620000000800 */
[----:B------:R-:W2:Y:S01]  /*00a0*/  LDCU.64 UR36, c[0x0][0x358] ;  /* 0x00006b00ff2477ac */ /* 0x000ea20008000a00 */
[----:B0-----:R-:W-:-:S04]  /*00b0*/  IADD3 R16, P0, PT, R18, UR4, RZ ;  /* 0x0000000412107c10 */ /* 0x001fc8000ff1e0ff */
[----:B------:R-:W-:-:S05]  /*00c0*/  LEA.HI.X.SX32 R17, R18, UR5, 0x1, P0 ;  /* 0x0000000512117c11 */ /* 0x000fca00080f0eff */
[----:B--2---:R-:W2:Y:S01]  /*00d0*/  LDG.E.U8 R2, desc[UR36][R16.64] ;  /* 0x0000002410027981 */ /* 0x004ea2000c1e1100 */
[----:B-1----:R-:W-:-:S04]  /*00e0*/  ISETP.GE.AND P0, PT, R0, 0x1, PT ;  /* 0x000000010000780c */ /* 0x002fc80003f06270 */
[----:B--2---:R-:W-:-:S13]  /*00f0*/  ISETP.EQ.OR P0, PT, R2, RZ, !P0 ;  /* 0x000000ff0200720c */ /* 0x004fda0004702670 */
[----:B------:R-:W-:Y:S05]  /*0100*/  @P0 EXIT ;  /* 0x000000000000094d */ /* 0x000fea0003800000 */
[----:B------:R-:W0:Y:S02]  /*0110*/  LDCU UR4, c[0x0][0x398] ;  /* 0x00007300ff0477ac */ /* 0x000e240008000800 */
[----:B0-----:R-:W-:-:S07]  /*0120*/  IMAD.U32 R19, RZ, RZ, UR4 ;  /* 0x00000004ff137e24 */ /* 0x001fce000f8e00ff */
.L_x_12:
[----:B0-----:R-:W0:Y:S01]  /*0130*/  LDC.64 R2, c[0x0][0x390] ;  /* 0x0000e400ff027b82 */ /* 0x001e220000000a00 */
[----:B------:R-:W-:Y:S01]  /*0140*/  IMAD.MOV.U32 R22, RZ, RZ, R19 ;  /* 0x000000ffff167224 */ /* 0x000fe200078e0013 */
[----:B------:R-:W1:Y:S01]  /*0150*/  LDCU.64 UR4, c[0x0][0x388] ;  /* 0x00007100ff0477ac */ /* 0x000e620008000a00 */
[----:B------:R-:W-:-:S04]  /*0160*/  VIADD R19, R19, 0xffffffff ;  /* 0xffffffff13137836 */ /* 0x000fc80000000000 */
[----:B0-----:R-:W-:-:S06]  /*0170*/  IMAD.WIDE.U32 R2, R19, 0x4, R2 ;  /* 0x0000000413027825 */ /* 0x001fcc00078e0002 */
[----:B------:R-:W1:Y:S02]  /*0180*/  LDG.E R2, desc[UR36][R2.64] ;  /* 0x0000002402027981 */ /* 0x000e64000c1e1900 */
[----:B-1----:R-:W-:-:S04]  /*0190*/  IADD3 R4, P0, PT, R2, UR4, RZ ;  /* 0x0000000402047c10 */ /* 0x002fc8000ff1e0ff */
[----:B------:R-:W-:-:S05]  /*01a0*/  LEA.HI.X.SX32 R5, R2, UR5, 0x1, P0 ;  /* 0x0000000502057c11 */ /* 0x000fca00080f0eff */
[----:B------:R-:W2:Y:S01]  /*01b0*/  LDG.E.U8 R4, desc[UR36][R4.64] ;  /* 0x0000002404047981 */ /* 0x000ea2000c1e1100 */
[----:B------:R-:W-:Y:S01]  /*01c0*/  BSSY.RECONVERGENT B6, `(.L_x_7) ;  /* 0x0000024000067945 */ /* 0x000fe20003800200 */
[----:B--2---:R-:W-:-:S13]  /*01d0*/  ISETP.NE.AND P0, PT, R4, RZ, PT ;  /* 0x000000ff0400720c */ /* 0x004fda0003f05270 */
[----:B------:R-:W-:Y:S05]  /*01e0*/  @!P0 BRA `(.L_x_8) ;  /* 0x0000000000848947 */ /* 0x000fea0003800000 */
[----:B------:R-:W-:Y:S01]  /*01f0*/  ISETP.NE.AND P0, PT, R2, RZ, PT ;  /* 0x000000ff0200720c */ /* 0x000fe20003f05270 */
[----:B------:R-:W-:-:S03]  /*0200*/  IMAD.MOV.U32 R3, RZ, RZ, R18 ;  /* 0x000000ffff037224 */ /* 0x000fc600078e0012 */
[----:B------:R-:W-:-:S13]  /*0210*/  ISETP.EQ.OR P0, PT, R18, RZ, !P0 ;  /* 0x000000ff1200720c */ /* 0x000fda0004702670 */
[----:B------:R-:W-:Y:S05]  /*0220*/  @P0 BRA `(.L_x_9) ;  /* 0x0000000000480947 */ /* 0x000fea0003800000 */
[----:B------:R-:W-:Y:S02]  /*0230*/  IMAD.MOV.U32 R5, RZ, RZ, R2 ;  /* 0x000000ffff057224 */ /* 0x000fe400078e0002 */
[----:B------:R-:W-:-:S07]  /*0240*/  IMAD.MOV.U32 R3, RZ, RZ, R18 ;  /* 0x000000ffff037224 */ /* 0x000fce00078e0012 */
.L_x_10:
        /* <DEDUP_REMOVED lines=10> */
[----:B------:R-:W-:Y:S02]  /*02f0*/  VIADD R3, R5, 0xfffffffd ;  /* 0xfffffffd05037836 */ /* 0x000fe40000000000 */
[----:B------:R-:W-:Y:S01]  /*0300*/  IMAD.MOV.U32 R5, RZ, RZ, R2 ;  /* 0x000000ffff057224 */ /* 0x000fe200078e0002 */
[----:B------:R-:W-:Y:S02]  /*0310*/  ISETP.GE.U32.AND P0, PT, R0, -0x3, PT ;  /* 0xfffffffd0000780c */ /* 0x000fe40003f06070 */
[----:B------:R-:W-:Y:S02]  /*0320*/  ISETP.LT.U32.AND P1, PT, R3, -0x5, PT ;  /* 0xfffffffb0300780c */ /* 0x000fe40003f21070 */
[----:B------:R-:W-:-:S11]  /*0330*/  SHF.R.S32.HI R3, RZ, 0x1, R4 ;  /* 0x00000001ff037819 */ /* 0x000fd60000011404 */
[----:B------:R-:W-:Y:S05]  /*0340*/  @!P0 BRA P1, `(.L_x_10) ;  /* 0xfffffffc00c08947 */ /* 0x000fea000083ffff */
.L_x_9:
[----:B------:R-:W-:-:S13]  /*0350*/  LOP3.LUT P0, RZ, R3, R2, RZ, 0xfc, !PT ;  /* 0x0000000203ff7212 */ /* 0x000fda000780fcff */
[----:B------:R-:W-:Y:S05]  /*0360*/  @P0 BRA `(.L_x_8) ;  /* 0x0000000000240947 */ /* 0x000fea0003800000 */
[----:B------:R-:W-:Y:S01]  /*0370*/  MOV R0, 0x10 ;  /* 0x0000001000007802 */ /* 0x000fe20000000f00 */
[----:B------:R-:W0:Y:S01]  /*0380*/  LDCU.64 UR4, c[0x4][0x8] ;  /* 0x01000100ff0477ac */ /* 0x000e220008000a00 */
[----:B------:R-:W-:Y:S02]  /*0390*/  CS2R R6, SRZ ;  /* 0x0000000000067805 */ /* 0x000fe4000001ff00 */
[----:B------:R1:W2:Y:S01]  /*03a0*/  LDC.64 R2, c[0x4][R0] ;  /* 0x0100000000027b82 */ /* 0x0002a20000000a00 */
[----:B0-----:R-:W-:Y:S02]  /*03b0*/  IMAD.U32 R4, RZ, RZ, UR4 ;  /* 0x00000004ff047e24 */ /* 0x001fe4000f8e00ff */
[----:B-1----:R-:W-:-:S07]  /*03c0*/  IMAD.U32 R5, RZ, RZ, UR5 ;  /* 0x00000005ff057e24 */ /* 0x002fce000f8e00ff */
[----:B------:R-:W-:-:S07]  /*03d0*/  LEPC R20, `(.L_x_11) ;  /* 0x000000001014794e */ /* 0x000fce0000000000 */
[----:B--2---:R-:W-:Y:S05]  /*03e0*/  CALL.ABS.NOINC R2 ;  /* 0x0000000002007343 */ /* 0x004fea0003c00000 */
.L_x_11:
[----:B------:R0:W-:Y:S02]  /*03f0*/  STG.E.U8 desc[UR36][R16.64], RZ ;  /* 0x000000ff10007986 */ /* 0x0001e4000c101124 */
.L_x_8:
[----:B------:R-:W-:Y:S05]  /*0400*/  BSYNC.RECONVERGENT B6 ;  /* 0x0000000000067941 */ /* 0x000fea0003800200 */
.L_x_7:
[----:B------:R-:W-:-:S13]  /*0410*/  ISETP.GT.AND P0, PT, R22, 0x1, PT ;  /* 0x000000011600780c */ /* 0x000fda0003f04270 */
[----:B------:R-:W-:Y:S05]  /*0420*/  @P0 BRA `(.L_x_12) ;  /* 0xfffffffc00400947 */ /* 0x000fea000383ffff */
[----:B------:R-:W-:Y:S05]  /*0430*/  EXIT ;  /* 0x000000000000794d */ /* 0x000fea0003800000 */
.L_x_13:
        /* <DEDUP_REMOVED lines=12> */
.L_x_44:


//--------------------- .text._Z19findEssentialPrimesPbS_Piiii --------------------------
	.section	.text._Z19findEssentialPrimesPbS_Piiii,"ax",@progbits
	.align	128
        .global         _Z19findEssentialPrimesPbS_Piiii
        .type           _Z19findEssentialPrimesPbS_Piiii,@function
        .size           _Z19findEssentialPrimesPbS_Piiii,(.L_x_45 - _Z19findEssentialPrimesPbS_Piiii)
        .other          _Z19findEssentialPrimesPbS_Piiii,@"STO_CUDA_ENTRY STV_DEFAULT"
_Z19findEssentialPrimesPbS_Piiii:
.text._Z19findEssentialPrimesPbS_Piiii:
[----:B------:R-:W0:Y:S01]  /*0000*/  LDC R1, c[0x0][0x37c] ;  /* 0x0000df00ff017b82 */ /* 0x000e220000000800 */
[----:B------:R-:W1:Y:S01]  /*0010*/  S2R R22, SR_TID.X ;  /* 0x0000000000167919 */ /* 0x000e620000002100 */
[----:B------:R-:W2:Y:S06]  /*0020*/  LDCU UR5, c[0x0][0x2fc] ;  /* 0x00005f80ff0577ac */ /* 0x000eac0008000800 */
[----:B------:R-:W1:Y:S01]  /*0030*/  S2UR UR6, SR_CTAID.X ;  /* 0x00000000000679c3 */ /* 0x000e620000002500 */
[----:B0-----:R-:W-:Y:S01]  /*0040*/  VIADD R1, R1, 0xfffffff8 ;  /* 0xfffffff801017836 */ /* 0x001fe20000000000 */
[----:B------:R-:W0:Y:S01]  /*0050*/  LDCU UR7, c[0x0][0x3a0] ;  /* 0x00007400ff0777ac */ /* 0x000e220008000800 */
[----:B------:R-:W3:Y:S05]  /*0060*/  LDCU UR4, c[0x0][0x2f8] ;  /* 0x00005f00ff0477ac */ /* 0x000eea0008000800 */
[----:B------:R-:W1:Y:S01]  /*0070*/  LDC R3, c[0x0][0x360] ;  /* 0x0000d800ff037b82 */ /* 0x000e620000000800 */
[----:B---3--:R-:W-:-:S05]  /*0080*/  IADD3 R18, P1, PT, R1, UR4, RZ ;  /* 0x0000000401127c10 */ /* 0x008fca000ff3e0ff */
[----:B--2---:R-:W-:Y:S02]  /*0090*/  IMAD.X R19, RZ, RZ, UR5, P1 ;  /* 0x00000005ff137e24 */ /* 0x004fe400088e06ff */
[----:B-1----:R-:W-:-:S05]  /*00a0*/  IMAD R22, R3, UR6, R22 ;  /* 0x0000000603167c24 */ /* 0x002fca000f8e0216 */
[----:B0-----:R-:W-:-:S13]  /*00b0*/  ISETP.GE.AND P0, PT, R22, UR7, PT ;  /* 0x0000000716007c0c */ /* 0x001fda000bf06270 */
[----:B------:R-:W-:Y:S05]  /*00c0*/  @P0 EXIT ;  /* 0x000000000000094d */ /* 0x000fea0003800000 */
[----:B------:R-:W0:Y:S01]  /*00d0*/  LDCU.64 UR4, c[0x0][0x380] ;  /* 0x00007000ff0477ac */ /* 0x000e220008000a00 */
[----:B------:R-:W1:Y:S01]  /*00e0*/  LDCU.64 UR36, c[0x0][0x358] ;  /* 0x00006b00ff2477ac */ /* 0x000e620008000a00 */
[----:B0-----:R-:W-:-:S04]  /*00f0*/  IADD3 R2, P0, PT, R22, UR4, RZ ;  /* 0x0000000416027c10 */ /* 0x001fc8000ff1e0ff */
[----:B------:R-:W-:-:S05]  /*0100*/  LEA.HI.X.SX32 R3, R22, UR5, 0x1, P0 ;  /* 0x0000000516037c11 */ /* 0x000fca00080f0eff */
[----:B-1----:R-:W2:Y:S02]  /*0110*/  LDG.E.U8 R2, desc[UR36][R2.64] ;  /* 0x0000002402027981 */ /* 0x002ea4000c1e1100 */
[----:B--2---:R-:W-:-:S13]  /*0120*/  ISETP.NE.AND P0, PT, R2, RZ, PT ;  /* 0x000000ff0200720c */ /* 0x004fda0003f05270 */
[----:B------:R-:W-:Y:S05]  /*0130*/  @!P0 EXIT ;  /* 0x000000000000894d */ /* 0x000fea0003800000 */
[----:B------:R-:W0:Y:S01]  /*0140*/  LDCU UR4, c[0x0][0x398] ;  /* 0x00007300ff0477ac */ /* 0x000e220008000800 */
[----:B------:R-:W-:Y:S01]  /*0150*/  IMAD.MOV.U32 R23, RZ, RZ, -0x1 ;  /* 0xffffffffff177424 */ /* 0x000fe200078e00ff */
[----:B0-----:R-:W-:-:S09]  /*0160*/  UISETP.GE.AND UP0, UPT, UR4, 0x1, UPT ;  /* 0x000000010400788c */ /* 0x001fd2000bf06270 */
[----:B------:R-:W-:Y:S05]  /*0170*/  BRA.U !UP0, `(.L_x_14) ;  /* 0x0000000108d47547 */ /* 0x000fea000b800000 */
[----:B------:R-:W0:Y:S01]  /*0180*/  LDCU UR4, c[0x0][0x398] ;  /* 0x00007300ff0477ac */ /* 0x000e220008000800 */
[----:B------:R-:W-:Y:S01]  /*0190*/  BSSY.RECONVERGENT B6, `(.L_x_14) ;  /* 0x0000033000067945 */ /* 0x000fe20003800200 */
[----:B------:R-:W-:Y:S02]  /*01a0*/  IMAD.MOV.U32 R23, RZ, RZ, -0x1 ;  /* 0xffffffffff177424 */ /* 0x000fe400078e00ff */
[----:B0-----:R-:W-:-:S07]  /*01b0*/  IMAD.U32 R24, RZ, RZ, UR4 ;  /* 0x00000004ff187e24 */ /* 0x001fce000f8e00ff */
.L_x_20:
[----:B------:R-:W0:Y:S01]  /*01c0*/  LDC.64 R16, c[0x0][0x390] ;  /* 0x0000e400ff107b82 */ /* 0x000e220000000a00 */
[----:B------:R-:W-:Y:S01]  /*01d0*/  IMAD.MOV.U32 R25, RZ, RZ, R24 ;  /* 0x000000ffff197224 */ /* 0x000fe200078e0018 */
[----:B------:R-:W-:Y:S01]  /*01e0*/  MOV R2, 0x10 ;  /* 0x0000001000027802 */ /* 0x000fe20000000f00 */
[----:B------:R-:W-:Y:S01]  /*01f0*/  VIADD R24, R24, 0xffffffff ;  /* 0xffffffff18187836 */ /* 0x000fe20000000000 */
[----:B------:R-:W1:Y:S03]  /*0200*/  LDCU.64 UR4, c[0x4][URZ] ;  /* 0x01000000ff0477ac */ /* 0x000e660008000a00 */
[----:B0-----:R-:W-:-:S05]  /*0210*/  IMAD.WIDE.U32 R16, R24, 0x4, R16 ;  /* 0x0000000418107825 */ /* 0x001fca00078e0010 */
[----:B------:R-:W2:Y:S01]  /*0220*/  LDG.E R0, desc[UR36][R16.64] ;  /* 0x0000002410007981 */ /* 0x000ea2000c1e1900 */
[----:B------:R-:W0:Y:S01]  /*0230*/  LDC.64 R2, c[0x4][R2] ;  /* 0x0100000002027b82 */ /* 0x000e220000000a00 */
[----:B-1----:R-:W-:Y:S01]  /*0240*/  MOV R4, UR4 ;  /* 0x0000000400047c02 */ /* 0x002fe20008000f00 */
[----:B------:R-:W-:Y:S02]  /*0250*/  IMAD.U32 R5, RZ, RZ, UR5 ;  /* 0x00000005ff057e24 */ /* 0x000fe4000f8e00ff */
[----:B------:R-:W-:Y:S02]  /*0260*/  IMAD.MOV.U32 R6, RZ, RZ, R18 ;  /* 0x000000ffff067224 */ /* 0x000fe400078e0012 */
[----:B------:R-:W-:Y:S01]  /*0270*/  IMAD.MOV.U32 R7, RZ, RZ, R19 ;  /* 0x000000ffff077224 */ /* 0x000fe200078e0013 */
[----:B0-2---:R1:W-:Y:S06]  /*0280*/  STL [R1], R0 ;  /* 0x0000000001007387 */ /* 0x0053ec0000100800 */
[----:B------:R-:W-:-:S07]  /*0290*/  LEPC R20, `(.L_x_15) ;  /* 0x000000001014794e */ /* 0x000fce0000000000 */
[----:B-1----:R-:W-:Y:S05]  /*02a0*/  CALL.ABS.NOINC R2 ;  /* 0x0000000002007343 */ /* 0x002fea0003c00000 */
.L_x_15:
[----:B------:R-:W2:Y:S01]  /*02b0*/  LDG.E R16, desc[UR36][R16.64] ;  /* 0x0000002410107981 */ /* 0x000ea2000c1e1900 */
[----:B------:R-:W-:Y:S01]  /*02c0*/  BSSY.RECONVERGENT B0, `(.L_x_16) ;  /* 0x000001d000007945 */ /* 0x000fe20003800200 */
[----:B------:R-:W-:Y:S01]  /*02d0*/  IMAD.MOV.U32 R0, RZ, RZ, R22 ;  /* 0x000000ffff007224 */ /* 0x000fe200078e0016 */
[----:B--2---:R-:W-:Y:S01]  /*02e0*/  ISETP.NE.AND P0, PT, R16, RZ, PT ;  /* 0x000000ff1000720c */ /* 0x004fe20003f05270 */
[----:B------:R-:W-:-:S03]  /*02f0*/  IMAD.MOV.U32 R3, RZ, RZ, R16 ;  /* 0x000000ffff037224 */ /* 0x000fc600078e0010 */
[----:B------:R-:W-:-:S13]  /*0300*/  ISETP.EQ.OR P0, PT, R22, RZ, !P0 ;  /* 0x000000ff1600720c */ /* 0x000fda0004702670 */
[----:B------:R-:W-:Y:S05]  /*0310*/  @P0 BRA `(.L_x_17) ;  /* 0x0000000000480947 */ /* 0x000fea0003800000 */
[----:B------:R-:W-:Y:S01]  /*0320*/  MOV R2, R16 ;  /* 0x0000001000027202 */ /* 0x000fe20000000f00 */
[----:B------:R-:W-:-:S07]  /*0330*/  IMAD.MOV.U32 R0, RZ, RZ, R22 ;  /* 0x000000ffff007224 */ /* 0x000fce00078e0016 */
.L_x_19:
        /* <DEDUP_REMOVED lines=12> */
[----:B------:R-:W-:Y:S02]  /*0400*/  ISETP.LT.U32.AND P1, PT, R2, -0x5, PT ;  /* 0xfffffffb0200780c */ /* 0x000fe40003f21070 */
[----:B------:R-:W-:Y:S02]  /*0410*/  SHF.R.S32.HI R0, RZ, 0x1, R6 ;  /* 0x00000001ff007819 */ /* 0x000fe40000011406 */
[----:B------:R-:W-:-:S09]  /*0420*/  MOV R2, R3 ;  /* 0x0000000300027202 */ /* 0x000fd20000000f00 */
[----:B------:R-:W-:Y:S05]  /*0430*/  @!P0 BRA P1, `(.L_x_19) ;  /* 0xfffffffc00c08947 */ /* 0x000fea000083ffff */
.L_x_17:
[----:B------:R-:W-:-:S13]  /*0440*/  LOP3.LUT P0, RZ, R0, R3, RZ, 0xfc, !PT ;  /* 0x0000000300ff7212 */ /* 0x000fda000780fcff */
[----:B------:R-:W-:Y:S05]  /*0450*/  @P0 BRA `(.L_x_18) ;  /* 0x00000000000c0947 */ /* 0x000fea0003800000 */
[----:B------:R-:W-:-:S13]  /*0460*/  ISETP.NE.AND P0, PT, R23, -0x1, PT ;  /* 0xffffffff1700780c */ /* 0x000fda0003f05270 */
[----:B------:R-:W-:Y:S05]  /*0470*/  @P0 EXIT ;  /* 0x000000000000094d */ /* 0x000fea0003800000 */
[----:B------:R-:W-:-:S07]  /*0480*/  IMAD.MOV.U32 R23, RZ, RZ, R16 ;  /* 0x000000ffff177224 */ /* 0x000fce00078e0010 */
.L_x_18:
[----:B------:R-:W-:Y:S05]  /*0490*/  BSYNC.RECONVERGENT B0 ;  /* 0x0000000000007941 */ /* 0x000fea0003800200 */
.L_x_16:
[----:B------:R-:W-:-:S13]  /*04a0*/  ISETP.GT.AND P0, PT, R25, 0x1, PT ;  /* 0x000000011900780c */ /* 0x000fda0003f04270 */
[----:B------:R-:W-:Y:S05]  /*04b0*/  @P0 BRA `(.L_x_20) ;  /* 0xfffffffc00400947 */ /* 0x000fea000383ffff */
[----:B------:R-:W-:Y:S05]  /*04c0*/  BSYNC.RECONVERGENT B6 ;  /* 0x0000000000067941 */ /* 0x000fea0003800200 */
.L_x_14:
[----:B------:R-:W-:-:S13]  /*04d0*/  ISETP.GE.AND P0, PT, R23, RZ, PT ;  /* 0x000000ff1700720c */ /* 0x000fda0003f06270 */
[----:B------:R-:W-:Y:S05]  /*04e0*/  @!P0 EXIT ;  /* 0x000000000000894d */ /* 0x000fea0003800000 */
[----:B------:R-:W0:Y:S01]  /*04f0*/  LDCU.64 UR4, c[0x0][0x388] ;  /* 0x00007100ff0477ac */ /* 0x000e220008000a00 */
[----:B------:R-:W-:Y:S01]  /*0500*/  IMAD.MOV.U32 R0, RZ, RZ, 0x1 ;  /* 0x00000001ff007424 */ /* 0x000fe200078e00ff */
[----:B0-----:R-:W-:-:S05]  /*0510*/  IADD3 R2, P0, PT, R23, UR4, RZ ;  /* 0x0000000417027c10 */ /* 0x001fca000ff1e0ff */
[----:B------:R-:W-:-:S05]  /*0520*/  IMAD.X R3, RZ, RZ, UR5, P0 ;  /* 0x00000005ff037e24 */ /* 0x000fca00080e06ff */
[----:B------:R-:W-:Y:S01]  /*0530*/  STG.E.U8 desc[UR36][R2.64], R0 ;  /* 0x0000000002007986 */ /* 0x000fe2000c101124 */
[----:B------:R-:W-:Y:S05]  /*0540*/  EXIT ;  /* 0x000000000000794d */ /* 0x000fea0003800000 */
.L_x_21:
        /* <DEDUP_REMOVED lines=11> */
.L_x_45:


//--------------------- .text._Z6updatePbiiii     --------------------------
	.section	.text._Z6updatePbiiii,"ax",@progbits
	.align	128
        .global         _Z6updatePbiiii
        .type           _Z6updatePbiiii,@function
        .size           _Z6updatePbiiii,(.L_x_46 - _Z6updatePbiiii)
        .other          _Z6updatePbiiii,@"STO_CUDA_ENTRY STV_DEFAULT"
_Z6updatePbiiii:
.text._Z6updatePbiiii:
[----:B------:R-:W-:Y:S01]  /*0000*/  LDC R1, c[0x0][0x37c] ;  /* 0x0000df00ff017b82 */ /* 0x000fe20000000800 */
[----:B------:R-:W0:Y:S07]  /*0010*/  S2R R0, SR_TID.X ;  /* 0x0000000000007919 */ /* 0x000e2e0000002100 */
[----:B------:R-:W0:Y:S01]  /*0020*/  S2UR UR6, SR_CTAID.X ;  /* 0x00000000000679c3 */ /* 0x000e220000002500 */
[----:B------:R-:W1:Y:S01]  /*0030*/  LDCU UR4, c[0x0][0x390] ;  /* 0x00007200ff0477ac */ /* 0x000e620008000800 */
[----:B------:R-:W1:Y:S06]  /*0040*/  LDCU UR5, c[0x0][0x388] ;  /* 0x00007100ff0577ac */ /* 0x000e6c0008000800 */
[----:B------:R-:W0:Y:S01]  /*0050*/  LDC R3, c[0x0][0x360] ;  /* 0x0000d800ff037b82 */ /* 0x000e220000000800 */
[----:B-1----:R-:W-:-:S04]  /*0060*/  UISETP.LT.AND UP0, UPT, UR4, UR5, UPT ;  /* 0x000000050400728c */ /* 0x002fc8000bf01270 */
[----:B------:R-:W-:Y:S01]  /*0070*/  USEL UR4, UR4, UR5, UP0 ;  /* 0x0000000504047287 */ /* 0x000fe20008000000 */
[----:B0-----:R-:W-:-:S05]  /*0080*/  IMAD R0, R3, UR6, R0 ;  /* 0x0000000603007c24 */ /* 0x001fca000f8e0200 */
[----:B------:R-:W-:-:S13]  /*0090*/  ISETP.LT.AND P0, PT, R0, UR4, PT ;  /* 0x0000000400007c0c */ /* 0x000fda000bf01270 */
[----:B------:R-:W-:Y:S05]  /*00a0*/  @!P0 EXIT ;  /* 0x000000000000894d */ /* 0x000fea0003800000 */
[----:B------:R-:W0:Y:S01]  /*00b0*/  LDC R4, c[0x0][0x38c] ;  /* 0x0000e300ff047b82 */ /* 0x000e220000000800 */
[----:B------:R-:W1:Y:S01]  /*00c0*/  LDCU.64 UR4, c[0x0][0x358] ;  /* 0x00006b00ff0477ac */ /* 0x000e620008000a00 */
[C---:B0-----:R-:W-:Y:S02]  /*00d0*/  LOP3.LUT R5, R4.reuse, 0x7ffffffc, RZ, 0xc0, !PT ;  /* 0x7ffffffc04057812 */ /* 0x041fe400078ec0ff */
[----:B------:R-:W-:-:S03]  /*00e0*/  LOP3.LUT R4, R4, 0x3, RZ, 0xc0, !PT ;  /* 0x0000000304047812 */ /* 0x000fc600078ec0ff */
[----:B-1----:R-:W-:-:S07]  /*00f0*/  IMAD.MOV R5, RZ, RZ, -R5 ;  /* 0x000000ffff057224 */ /* 0x002fce00078e0a05 */
.L_x_41:
[----:B0-----:R-:W0:Y:S01]  /*0100*/  LDCU.64 UR6, c[0x0][0x380] ;  /* 0x00007000ff0677ac */ /* 0x001e220008000a00 */
[----:B-1----:R-:W-:-:S05]  /*0110*/  IMAD R3, R0, 0x3, RZ ;  /* 0x0000000300037824 */ /* 0x002fca00078e02ff */
[----:B0-----:R-:W-:-:S04]  /*0120*/  IADD3 R2, P0, PT, R3, UR6, RZ ;  /* 0x0000000603027c10 */ /* 0x001fc8000ff1e0ff */
[----:B------:R-:W-:-:S05]  /*0130*/  LEA.HI.X.SX32 R3, R3, UR7, 0x1, P0 ;  /* 0x0000000703037c11 */ /* 0x000fca00080f0eff */
[----:B------:R-:W2:Y:S01]  /*0140*/  LDG.E.U8 R6, desc[UR4][R2.64] ;  /* 0x0000000402067981 */ /* 0x000ea2000c1e1100 */
[----:B------:R-:W-:Y:S01]  /*0150*/  BSSY.RECONVERGENT B0, `(.L_x_22) ;  /* 0x00000bf000007945 */ /* 0x000fe20003800200 */
[----:B--2---:R-:W-:-:S13]  /*0160*/  ISETP.NE.AND P0, PT, R6, RZ, PT ;  /* 0x000000ff0600720c */ /* 0x004fda0003f05270 */
[----:B------:R-:W-:Y:S05]  /*0170*/  @!P0 BRA `(.L_x_23) ;  /* 0x0000000800f08947 */ /* 0x000fea0003800000 */
[----:B------:R-:W0:Y:S01]  /*0180*/  LDC R10, c[0x0][0x38c] ;  /* 0x0000e300ff0a7b82 */ /* 0x000e220000000800 */
[----:B------:R-:W-:Y:S01]  /*0190*/  ISETP.NE.AND P0, PT, R0, RZ, PT ;  /* 0x000000ff0000720c */ /* 0x000fe20003f05270 */
[----:B------:R-:W-:Y:S01]  /*01a0*/  BSSY.RECONVERGENT B1, `(.L_x_24) ;  /* 0x0000010000017945 */ /* 0x000fe20003800200 */
[----:B------:R-:W-:-:S11]  /*01b0*/  IMAD.MOV.U32 R6, RZ, RZ, RZ ;  /* 0x000000ffff067224 */ /* 0x000fd600078e00ff */
[----:B------:R-:W-:Y:S05]  /*01c0*/  @!P0 BRA `(.L_x_25) ;  /* 0x0000000000348947 */ /* 0x000fea0003800000 */
[----:B------:R-:W-:Y:S02]  /*01d0*/  IMAD.MOV.U32 R6, RZ, RZ, RZ ;  /* 0x000000ffff067224 */ /* 0x000fe400078e00ff */
[----:B------:R-:W-:-:S07]  /*01e0*/  IMAD.MOV.U32 R7, RZ, RZ, R0 ;  /* 0x000000ffff077224 */ /* 0x000fce00078e0000 */
.L_x_26:
[----:B------:R-:W-:-:S05]  /*01f0*/  IMAD.HI R8, R7, 0x55555556, RZ ;  /* 0x5555555607087827 */ /* 0x000fca00078e02ff */
[----:B------:R-:W-:-:S05]  /*0200*/  LEA.HI R8, R8, R8, RZ, 0x1 ;  /* 0x0000000808087211 */ /* 0x000fca00078f08ff */
[----:B------:R-:W-:Y:S02]  /*0210*/  IMAD R9, R8, -0x3, R7 ;  /* 0xfffffffd08097824 */ /* 0x000fe400078e0207 */
[----:B------:R-:W-:-:S03]  /*0220*/  VIADD R7, R7, 0x2 ;  /* 0x0000000207077836 */ /* 0x000fc60000000000 */
[----:B------:R-:W-:Y:S01]  /*0230*/  ISETP.NE.AND P0, PT, R9, 0x2, PT ;  /* 0x000000020900780c */ /* 0x000fe20003f05270 */
[----:B------:R-:W-:Y:S01]  /*0240*/  VIADD R9, R6, 0x1 ;  /* 0x0000000106097836 */ /* 0x000fe20000000000 */
[----:B------:R-:W-:Y:S01]  /*0250*/  ISETP.GT.U32.AND P1, PT, R7, 0x4, PT ;  /* 0x000000040700780c */ /* 0x000fe20003f24070 */
[----:B------:R-:W-:-:S10]  /*0260*/  IMAD.MOV.U32 R7, RZ, RZ, R8 ;  /* 0x000000ffff077224 */ /* 0x000fd400078e0008 */
[----:B------:R-:W-:-:S04]  /*0270*/  @P0 IMAD.MOV R9, RZ, RZ, R6 ;  /* 0x000000ffff090224 */ /* 0x000fc800078e0206 */
[----:B------:R-:W-:Y:S01]  /*0280*/  IMAD.MOV.U32 R6, RZ, RZ, R9 ;  /* 0x000000ffff067224 */ /* 0x000fe200078e0009 */
[----:B------:R-:W-:Y:S06]  /*0290*/  @P1 BRA `(.L_x_26) ;  /* 0xfffffffc00d41947 */ /* 0x000fec000383ffff */
.L_x_25:
[----:B------:R-:W-:Y:S05]  /*02a0*/  BSYNC.RECONVERGENT B1 ;  /* 0x0000000000017941 */ /* 0x000fea0003800200 */
.L_x_24:
[----:B------:R-:W1:Y:S01]  /*02b0*/  LDCU UR6, c[0x0][0x394] ;  /* 0x00007280ff0677ac */ /* 0x000e620008000800 */
[----:B0-----:R-:W-:-:S04]  /*02c0*/  ISETP.GE.AND P0, PT, R10, 0x1, PT ;  /* 0x000000010a00780c */ /* 0x001fc80003f06270 */
[----:B-1----:R-:W-:-:S13]  /*02d0*/  ISETP.NE.OR P0, PT, R6, UR6, !P0 ;  /* 0x0000000606007c0c */ /* 0x002fda000c705670 */
[----:B------:R-:W-:Y:S05]  /*02e0*/  @P0 BRA `(.L_x_23) ;  /* 0x0000000800940947 */ /* 0x000fea0003800000 */
[----:B------:R-:W-:Y:S01]  /*02f0*/  ISETP.GE.U32.AND P0, PT, R10, 0x4, PT ;  /* 0x000000040a00780c */ /* 0x000fe20003f06070 */
[----:B------:R-:W-:Y:S02]  /*0300*/  IMAD.MOV.U32 R7, RZ, RZ, 0x1 ;  /* 0x00000001ff077424 */ /* 0x000fe400078e00ff */
[----:B------:R-:W-:-:S10]  /*0310*/  IMAD.MOV.U32 R6, RZ, RZ, R0 ;  /* 0x000000ffff067224 */ /* 0x000fd400078e0000 */
[----:B------:R-:W-:Y:S05]  /*0320*/  @!P0 BRA `(.L_x_27) ;  /* 0x0000000400808947 */ /* 0x000fea0003800000 */
[----:B------:R-:W0:Y:S01]  /*0330*/  LDC.64 R8, c[0x0][0x380] ;  /* 0x0000e000ff087b82 */ /* 0x000e220000000a00 */
[----:B------:R-:W-:Y:S01]  /*0340*/  IMAD.MOV.U32 R7, RZ, RZ, 0x1 ;  /* 0x00000001ff077424 */ /* 0x000fe200078e00ff */
[----:B------:R-:W-:Y:S01]  /*0350*/  MOV R10, R5 ;  /* 0x00000005000a7202 */ /* 0x000fe20000000f00 */
[----:B------:R-:W-:-:S07]  /*0360*/  IMAD.MOV.U32 R6, RZ, RZ, R0 ;  /* 0x000000ffff067224 */ /* 0x000fce00078e0000 */
.L_x_36:
[C---:B------:R-:W-:Y:S01]  /*0370*/  IMAD.HI R12, R6.reuse, 0x38e38e39, RZ ;  /* 0x38e38e39060c7827 */ /* 0x040fe200078e02ff */
[----:B------:R-:W-:Y:S03]  /*0380*/  BSSY.RECONVERGENT B1, `(.L_x_28) ;  /* 0x000001c000017945 */ /* 0x000fe60003800200 */
[----:B------:R-:W-:Y:S01]  /*0390*/  IMAD.MOV.U32 R16, RZ, RZ, -0x55555555 ;  /* 0xaaaaaaabff107424 */ /* 0x000fe200078e00ff */
[----:B------:R-:W-:Y:S01]  /*03a0*/  SHF.R.S32.HI R13, RZ, 0x1, R12 ;  /* 0x00000001ff0d7819 */ /* 0x000fe2000001140c */
[----:B------:R-:W-:-:S03]  /*03b0*/  IMAD.HI R14, R6, 0x4bda12f7, RZ ;  /* 0x4bda12f7060e7827 */ /* 0x000fc600078e02ff */
[----:B------:R-:W-:Y:S01]  /*03c0*/  LEA.HI R13, R12, R13, RZ, 0x1 ;  /* 0x0000000d0c0d7211 */ /* 0x000fe200078f08ff */
[C---:B------:R-:W-:Y:S01]  /*03d0*/  IMAD R12, R6.reuse, R16, 0x2aaaaaaa ;  /* 0x2aaaaaaa060c7424 */ /* 0x040fe200078e0210 */
[----:B------:R-:W-:Y:S01]  /*03e0*/  SHF.R.U32.HI R15, RZ, 0x1f, R14 ;  /* 0x0000001fff0f7819 */ /* 0x000fe2000001160e */
[----:B------:R-:W-:-:S03]  /*03f0*/  IMAD.HI R11, R6, 0x55555556, RZ ;  /* 0x55555556060b7827 */ /* 0x000fc600078e02ff */
[----:B------:R-:W-:Y:S01]  /*0400*/  ISETP.GT.U32.AND P4, PT, R12, 0x55555554, PT ;  /* 0x555555540c00780c */ /* 0x000fe20003f84070 */
[-C--:B------:R-:W-:Y:S01]  /*0410*/  IMAD R13, R13, R16.reuse, 0x2aaaaaaa ;  /* 0x2aaaaaaa0d0d7424 */ /* 0x080fe200078e0210 */
[----:B------:R-:W-:Y:S01]  /*0420*/  LEA.HI R11, R11, R11, RZ, 0x1 ;  /* 0x0000000b0b0b7211 */ /* 0x000fe200078f08ff */
[----:B------:R-:W-:Y:S01]  /*0430*/  VIADD R10, R10, 0x4 ;  /* 0x000000040a0a7836 */ /* 0x000fe20000000000 */
[----:B------:R-:W-:Y:S02]  /*0440*/  LEA.HI.SX32 R15, R14, R15, 0x1d ;  /* 0x0000000f0e0f7211 */ /* 0x000fe400078feaff */
[----:B------:R-:W-:Y:S01]  /*0450*/  ISETP.GT.U32.AND P1, PT, R13, 0x55555554, PT ;  /* 0x555555540d00780c */ /* 0x000fe20003f24070 */
[-C--:B------:R-:W-:Y:S01]  /*0460*/  IMAD R11, R11, R16.reuse, 0x2aaaaaaa ;  /* 0x2aaaaaaa0b0b7424 */ /* 0x080fe200078e0210 */
[----:B------:R-:W-:Y:S01]  /*0470*/  ISETP.NE.AND P3, PT, R10, RZ, PT ;  /* 0x000000ff0a00720c */ /* 0x000fe20003f65270 */
[----:B------:R-:W-:-:S03]  /*0480*/  IMAD R15, R15, R16, 0x2aaaaaaa ;  /* 0x2aaaaaaa0f0f7424 */ /* 0x000fc600078e0210 */
[----:B------:R-:W-:Y:S02]  /*0490*/  ISETP.GT.U32.AND P0, PT, R11, 0x55555554, PT ;  /* 0x555555540b00780c */ /* 0x000fe40003f04070 */
[----:B------:R-:W-:Y:S01]  /*04a0*/  ISETP.GT.U32.AND P2, PT, R15, 0x55555554, PT ;  /* 0x555555540f00780c */ /* 0x000fe20003f44070 */
[----:B------:R-:W-:-:S12]  /*04b0*/  @P4 BRA `(.L_x_29) ;  /* 0x0000000000204947 */ /* 0x000fd80003800000 */
[----:B------:R-:W-:-:S05]  /*04c0*/  IMAD.WIDE.U32 R14, R7, 0x3, R2 ;  /* 0x00000003070e7825 */ /* 0x000fca00078e0002 */
[----:B------:R-:W2:Y:S02]  /*04d0*/  LDG.E.U8 R11, desc[UR4][R14.64] ;  /* 0x000000040e0b7981 */ /* 0x000ea4000c1e1100 */
[----:B--2---:R-:W-:Y:S01]  /*04e0*/  ISETP.NE.AND P4, PT, R11, RZ, PT ;  /* 0x000000ff0b00720c */ /* 0x004fe20003f85270 */
[----:B------:R-:W-:-:S12]  /*04f0*/  IMAD.MOV.U32 R11, RZ, RZ, 0x1 ;  /* 0x00000001ff0b7424 */ /* 0x000fd800078e00ff */
[----:B------:R-:W-:-:S05]  /*0500*/  @P4 IMAD.WIDE.U32 R12, R7, 0x3, R14 ;  /* 0x00000003070c4825 */ /* 0x000fca00078e000e */
[----:B------:R1:W-:Y:S04]  /*0510*/  @P4 STG.E.U8 desc[UR4][R12.64], R11 ;  /* 0x0000000b0c004986 */ /* 0x0003e8000c101104 */
[----:B------:R1:W-:Y:S04]  /*0520*/  @P4 STG.E.U8 desc[UR4][R2.64+0x1], R11 ;  /* 0x0000010b02004986 */ /* 0x0003e8000c101104 */
[----:B------:R1:W-:Y:S02]  /*0530*/  @P4 STG.E.U8 desc[UR4][R14.64+0x2], R11 ;  /* 0x0000020b0e004986 */ /* 0x0003e4000c101104 */
.L_x_29:
[----:B------:R-:W-:Y:S05]  /*0540*/  BSYNC.RECONVERGENT B1 ;  /* 0x0000000000017941 */ /* 0x000fea0003800200 */
.L_x_28:
[----:B------:R-:W-:Y:S04]  /*0550*/  BSSY.RECONVERGENT B1, `(.L_x_30) ;  /* 0x0000012000017945 */ /* 0x000fe80003800200 */
[----:B------:R-:W-:Y:S05]  /*0560*/  @P0 BRA `(.L_x_31) ;  /* 0x0000000000400947 */ /* 0x000fea0003800000 */
[----:B-1----:R-:W-:-:S04]  /*0570*/  IMAD R14, R7, 0x3, R0 ;  /* 0x00000003070e7824 */ /* 0x002fc800078e0200 */
[----:B------:R-:W-:-:S05]  /*0580*/  IMAD R11, R14, 0x3, RZ ;  /* 0x000000030e0b7824 */ /* 0x000fca00078e02ff */
[----:B0-----:R-:W-:-:S04]  /*0590*/  IADD3 R12, P0, PT, R11, R8, RZ ;  /* 0x000000080b0c7210 */ /* 0x001fc80007f1e0ff */
[----:B------:R-:W-:-:S05]  /*05a0*/  LEA.HI.X.SX32 R13, R11, R9, 0x1, P0 ;  /* 0x000000090b0d7211 */ /* 0x000fca00000f0eff */
[----:B------:R-:W2:Y:S02]  /*05b0*/  LDG.E.U8 R11, desc[UR4][R12.64] ;  /* 0x000000040c0b7981 */ /* 0x000ea4000c1e1100 */
[----:B--2---:R-:W-:-:S13]  /*05c0*/  ISETP.NE.AND P0, PT, R11, RZ, PT ;  /* 0x000000ff0b00720c */ /* 0x004fda0003f05270 */
[----:B------:R-:W-:Y:S05]  /*05d0*/  @!P0 BRA `(.L_x_31) ;  /* 0x0000000000248947 */ /* 0x000fea0003800000 */
[----:B------:R-:W-:Y:S02]  /*05e0*/  IMAD R11, R7, 0x3, R14 ;  /* 0x00000003070b7824 */ /* 0x000fe400078e020e */
[----:B------:R-:W-:Y:S02]  /*05f0*/  IMAD.MOV.U32 R16, RZ, RZ, 0x1 ;  /* 0x00000001ff107424 */ /* 0x000fe400078e00ff */
[----:B------:R-:W-:-:S05]  /*0600*/  IMAD R11, R11, 0x3, RZ ;  /* 0x000000030b0b7824 */ /* 0x000fca00078e02ff */
[----:B------:R-:W-:-:S04]  /*0610*/  IADD3 R14, P0, PT, R11, R8, RZ ;  /* 0x000000080b0e7210 */ /* 0x000fc80007f1e0ff */
[----:B------:R-:W-:Y:S02]  /*0620*/  LEA.HI.X.SX32 R15, R11, R9, 0x1, P0 ;  /* 0x000000090b0f7211 */ /* 0x000fe400000f0eff */
[----:B------:R-:W-:-:S05]  /*0630*/  PRMT R11, R16, 0x7610, R11 ;  /* 0x00007610100b7816 */ /* 0x000fca000000000b */
[----:B------:R2:W-:Y:S04]  /*0640*/  STG.E.U8 desc[UR4][R14.64], R11 ;  /* 0x0000000b0e007986 */ /* 0x0005e8000c101104 */
[----:B------:R2:W-:Y:S04]  /*0650*/  STG.E.U8 desc[UR4][R2.64+0x1], R11 ;  /* 0x0000010b02007986 */ /* 0x0005e8000c101104 */
[----:B------:R2:W-:Y:S02]  /*0660*/  STG.E.U8 desc[UR4][R12.64+0x2], R11 ;  /* 0x0000020b0c007986 */ /* 0x0005e4000c101104 */
.L_x_31:
[----:B------:R-:W-:Y:S05]  /*0670*/  BSYNC.RECONVERGENT B1 ;  /* 0x0000000000017941 */ /* 0x000fea0003800200 */
.L_x_30:
[----:B------:R-:W-:Y:S04]  /*0680*/  BSSY.RECONVERGENT B1, `(.L_x_32) ;  /* 0x0000012000017945 */ /* 0x000fe80003800200 */
[----:B------:R-:W-:Y:S05]  /*0690*/  @P1 BRA `(.L_x_33) ;  /* 0x0000000000401947 */ /* 0x000fea0003800000 */
[----:B-12---:R-:W-:-:S04]  /*06a0*/  IMAD R14, R7, 0x9, R0 ;  /* 0x00000009070e7824 */ /* 0x006fc800078e0200 */
        /* <DEDUP_REMOVED lines=15> */
.L_x_33:
[----:B------:R-:W-:Y:S05]  /*07a0*/  BSYNC.RECONVERGENT B1 ;  /* 0x0000000000017941 */ /* 0x000fea0003800200 */
.L_x_32:
[----:B------:R-:W-:Y:S04]  /*07b0*/  BSSY.RECONVERGENT B1, `(.L_x_34) ;  /* 0x0000012000017945 */ /* 0x000fe80003800200 */
[----:B------:R-:W-:Y:S05]  /*07c0*/  @P2 BRA `(.L_x_35) ;  /* 0x0000000000402947 */ /* 0x000fea0003800000 */
[----:B-123--:R-:W-:-:S04]  /*07d0*/  IMAD R14, R7, 0x1b, R0 ;  /* 0x0000001b070e7824 */ /* 0x00efc800078e0200 */
[----:B------:R-:W-:-:S05]  /*07e0*/  IMAD R11, R14, 0x3, RZ ;  /* 0x000000030e0b7824 */ /* 0x000fca00078e02ff */
[----:B0-----:R-:W-:-:S04]  /*07f0*/  IADD3 R12, P0, PT, R11, R8, RZ ;  /* 0x000000080b0c7210 */ /* 0x001fc80007f1e0ff */
[----:B------:R-:W-:-:S05]  /*0800*/  LEA.HI.X.SX32 R13, R11, R9, 0x1, P0 ;  /* 0x000000090b0d7211 */ /* 0x000fca00000f0eff */
[----:B------:R-:W2:Y:S02]  /*0810*/  LDG.E.U8 R11, desc[UR4][R12.64] ;  /* 0x000000040c0b7981 */ /* 0x000ea4000c1e1100 */
[----:B--2---:R-:W-:-:S13]  /*0820*/  ISETP.NE.AND P0, PT, R11, RZ, PT ;  /* 0x000000ff0b00720c */ /* 0x004fda0003f05270 */
[----:B------:R-:W-:Y:S05]  /*0830*/  @!P0 BRA `(.L_x_35) ;  /* 0x0000000000248947 */ /* 0x000fea0003800000 */
[----:B------:R-:W-:Y:S02]  /*0840*/  IMAD R11, R7, 0x1b, R14 ;  /* 0x0000001b070b7824 */ /* 0x000fe400078e020e */
[----:B------:R-:W-:Y:S02]  /*0850*/  HFMA2 R16, -RZ, RZ, 0, 5.9604644775390625e-08 ;  /* 0x00000001ff107431 */ /* 0x000fe400000001ff */
[----:B------:R-:W-:-:S05]  /*0860*/  IMAD R11, R11, 0x3, RZ ;  /* 0x000000030b0b7824 */ /* 0x000fca00078e02ff */
[----:B------:R-:W-:-:S04]  /*0870*/  IADD3 R14, P0, PT, R11, R8, RZ ;  /* 0x000000080b0e7210 */ /* 0x000fc80007f1e0ff */
[----:B------:R-:W-:Y:S02]  /*0880*/  LEA.HI.X.SX32 R15, R11, R9, 0x1, P0 ;  /* 0x000000090b0f7211 */ /* 0x000fe400000f0eff */
[----:B------:R-:W-:-:S05]  /*0890*/  PRMT R11, R16, 0x7610, R11 ;  /* 0x00007610100b7816 */ /* 0x000fca000000000b */
[----:B------:R4:W-:Y:S04]  /*08a0*/  STG.E.U8 desc[UR4][R14.64], R11 ;  /* 0x0000000b0e007986 */ /* 0x0009e8000c101104 */
[----:B------:R4:W-:Y:S04]  /*08b0*/  STG.E.U8 desc[UR4][R2.64+0x1], R11 ;  /* 0x0000010b02007986 */ /* 0x0009e8000c101104 */
[----:B------:R4:W-:Y:S02]  /*08c0*/  STG.E.U8 desc[UR4][R12.64+0x2], R11 ;  /* 0x0000020b0c007986 */ /* 0x0009e4000c101104 */
.L_x_35:
[----:B------:R-:W-:Y:S05]  /*08d0*/  BSYNC.RECONVERGENT B1 ;  /* 0x0000000000017941 */ /* 0x000fea0003800200 */
.L_x_34:
[----:B------:R-:W-:-:S04]  /*08e0*/  IMAD.HI R6, R6, 0x1948b0fd, RZ ;  /* 0x1948b0fd06067827 */ /* 0x000fc800078e02ff */
[----:B------:R-:W-:Y:S01]  /*08f0*/  IMAD R7, R7, 0x51, RZ ;  /* 0x0000005107077824 */ /* 0x000fe200078e02ff */
[----:B-1234-:R-:W-:-:S04]  /*0900*/  SHF.R.U32.HI R11, RZ, 0x1f, R6 ;  /* 0x0000001fff0b7819 */ /* 0x01efc80000011606 */
[----:B------:R-:W-:Y:S01]  /*0910*/  LEA.HI.SX32 R6, R6, R11, 0x1d ;  /* 0x0000000b06067211 */ /* 0x000fe200078feaff */
[----:B------:R-:W-:Y:S06]  /*0920*/  @P3 BRA `(.L_x_36) ;  /* 0xfffffff800903947 */ /* 0x000fec000383ffff */
.L_x_27:
[----:B------:R-:W-:-:S13]  /*0930*/  ISETP.NE.AND P0, PT, R4, RZ, PT ;  /* 0x000000ff0400720c */ /* 0x000fda0003f05270 */
[----:B------:R-:W-:Y:S05]  /*0940*/  @!P0 BRA `(.L_x_23) ;  /* 0x0000000000fc8947 */ /* 0x000fea0003800000 */
[----:B------:R-:W-:Y:S01]  /*0950*/  IMAD.MOV.U32 R13, RZ, RZ, -0x55555555 ;  /* 0xaaaaaaabff0d7424 */ /* 0x000fe200078e00ff */
[----:B------:R-:W-:Y:S01]  /*0960*/  BSSY.RECONVERGENT B1, `(.L_x_37) ;  /* 0x000000d000017945 */ /* 0x000fe20003800200 */
[----:B------:R-:W-:Y:S02]  /*0970*/  ISETP.NE.AND P1, PT, R4, 0x1, PT ;  /* 0x000000010400780c */ /* 0x000fe40003f25270 */
[----:B0-----:R-:W-:-:S05]  /*0980*/  IMAD R8, R6, R13, 0x2aaaaaaa ;  /* 0x2aaaaaaa06087424 */ /* 0x001fca00078e020d */
[----:B------:R-:W-:-:S13]  /*0990*/  ISETP.GT.U32.AND P0, PT, R8, 0x55555554, PT ;  /* 0x555555540800780c */ /* 0x000fda0003f04070 */
[----:B------:R-:W-:Y:S05]  /*09a0*/  @P0 BRA `(.L_x_38) ;  /* 0x0000000000200947 */ /* 0x000fea0003800000 */
[----:B------:R-:W-:-:S05]  /*09b0*/  IMAD.WIDE.U32 R10, R7, 0x3, R2 ;  /* 0x00000003070a7825 */ /* 0x000fca00078e0002 */
[----:B------:R-:W2:Y:S01]  /*09c0*/  LDG.E.U8 R8, desc[UR4][R10.64] ;  /* 0x000000040a087981 */ /* 0x000ea2000c1e1100 */
[----:B------:R-:W-:Y:S01]  /*09d0*/  IMAD.MOV.U32 R12, RZ, RZ, 0x1 ;  /* 0x00000001ff0c7424 */ /* 0x000fe200078e00ff */
[----:B--2---:R-:W-:-:S13]  /*09e0*/  ISETP.NE.AND P0, PT, R8, RZ, PT ;  /* 0x000000ff0800720c */ /* 0x004fda0003f05270 */
[----:B------:R-:W-:-:S05]  /*09f0*/  @P0 IMAD.WIDE.U32 R8, R7, 0x3, R10 ;  /* 0x0000000307080825 */ /* 0x000fca00078e000a */
[----:B------:R0:W-:Y:S04]  /*0a00*/  @P0 STG.E.U8 desc[UR4][R8.64], R12 ;  /* 0x0000000c08000986 */ /* 0x0001e8000c101104 */
[----:B------:R0:W-:Y:S04]  /*0a10*/  @P0 STG.E.U8 desc[UR4][R2.64+0x1], R12 ;  /* 0x0000010c02000986 */ /* 0x0001e8000c101104 */
[----:B------:R0:W-:Y:S02]  /*0a20*/  @P0 STG.E.U8 desc[UR4][R10.64+0x2], R12 ;  /* 0x0000020c0a000986 */ /* 0x0001e4000c101104 */
.L_x_38:
[----:B------:R-:W-:Y:S05]  /*0a30*/  BSYNC.RECONVERGENT B1 ;  /* 0x0000000000017941 */ /* 0x000fea0003800200 */
.L_x_37:
[----:B------:R-:W-:Y:S05]  /*0a40*/  @!P1 BRA `(.L_x_23) ;  /* 0x0000000000bc9947 */ /* 0x000fea0003800000 */
[C---:B0-----:R-:W-:Y:S01]  /*0a50*/  IMAD.HI R8, R6.reuse, 0x38e38e39, RZ ;  /* 0x38e38e3906087827 */ /* 0x041fe200078e02ff */
[----:B------:R-:W-:Y:S03]  /*0a60*/  BSSY.RECONVERGENT B1, `(.L_x_39) ;  /* 0x000001c000017945 */ /* 0x000fe60003800200 */
[----:B------:R-:W-:Y:S01]  /*0a70*/  IMAD.HI R6, R6, 0x55555556, RZ ;  /* 0x5555555606067827 */ /* 0x000fe200078e02ff */
[----:B------:R-:W-:-:S04]  /*0a80*/  SHF.R.S32.HI R9, RZ, 0x1, R8 ;  /* 0x00000001ff097819 */ /* 0x000fc80000011408 */
[----:B------:R-:W-:Y:S02]  /*0a90*/  LEA.HI R6, R6, R6, RZ, 0x1 ;  /* 0x0000000606067211 */ /* 0x000fe400078f08ff */
[----:B------:R-:W-:-:S03]  /*0aa0*/  LEA.HI R9, R8, R9, RZ, 0x1 ;  /* 0x0000000908097211 */ /* 0x000fc600078f08ff */
[-C--:B------:R-:W-:Y:S02]  /*0ab0*/  IMAD R6, R6, R13.reuse, 0x2aaaaaaa ;  /* 0x2aaaaaaa06067424 */ /* 0x080fe400078e020d */
[----:B------:R-:W-:-:S03]  /*0ac0*/  IMAD R9, R9, R13, 0x2aaaaaaa ;  /* 0x2aaaaaaa09097424 */ /* 0x000fc600078e020d */
[----:B------:R-:W-:Y:S02]  /*0ad0*/  ISETP.GT.U32.AND P1, PT, R6, 0x55555554, PT ;  /* 0x555555540600780c */ /* 0x000fe40003f24070 */
[----:B------:R-:W-:-:S04]  /*0ae0*/  ISETP.GT.U32.AND P0, PT, R9, 0x55555554, PT ;  /* 0x555555540900780c */ /* 0x000fc80003f04070 */
[----:B------:R-:W-:-:S07]  /*0af0*/  ISETP.EQ.OR P0, PT, R4, 0x2, P0 ;  /* 0x000000020400780c */ /* 0x000fce0000702670 */
[----:B------:R-:W-:Y:S06]  /*0b00*/  @P1 BRA `(.L_x_40) ;  /* 0x0000000000441947 */ /* 0x000fec0003800000 */
[----:B------:R-:W0:Y:S01]  /*0b10*/  LDC.64 R12, c[0x0][0x380] ;  /* 0x0000e000ff0c7b82 */ /* 0x000e220000000a00 */
[----:B------:R-:W-:-:S04]  /*0b20*/  IMAD R10, R7, 0x3, R0 ;  /* 0x00000003070a7824 */ /* 0x000fc800078e0200 */
[----:B------:R-:W-:-:S05]  /*0b30*/  IMAD R6, R10, 0x3, RZ ;  /* 0x000000030a067824 */ /* 0x000fca00078e02ff */
[----:B0-----:R-:W-:-:S04]  /*0b40*/  IADD3 R8, P1, PT, R6, R12, RZ ;  /* 0x0000000c06087210 */ /* 0x001fc80007f3e0ff */
[----:B------:R-:W-:-:S05]  /*0b50*/  LEA.HI.X.SX32 R9, R6, R13, 0x1, P1 ;  /* 0x0000000d06097211 */ /* 0x000fca00008f0eff */
[----:B------:R-:W2:Y:S02]  /*0b60*/  LDG.E.U8 R6, desc[UR4][R8.64] ;  /* 0x0000000408067981 */ /* 0x000ea4000c1e1100 */
[----:B--2---:R-:W-:-:S13]  /*0b70*/  ISETP.NE.AND P1, PT, R6, RZ, PT ;  /* 0x000000ff0600720c */ /* 0x004fda0003f25270 */
[----:B------:R-:W-:Y:S05]  /*0b80*/  @!P1 BRA `(.L_x_40) ;  /* 0x0000000000249947 */ /* 0x000fea0003800000 */
[----:B------:R-:W-:-:S04]  /*0b90*/  IMAD R6, R7, 0x3, R10 ;  /* 0x0000000307067824 */ /* 0x000fc800078e020a */
[----:B------:R-:W-:-:S05]  /*0ba0*/  IMAD R6, R6, 0x3, RZ ;  /* 0x0000000306067824 */ /* 0x000fca00078e02ff */
[----:B------:R-:W-:Y:S01]  /*0bb0*/  IADD3 R10, P1, PT, R6, R12, RZ ;  /* 0x0000000c060a7210 */ /* 0x000fe20007f3e0ff */
[----:B------:R-:W-:-:S03]  /*0bc0*/  IMAD.MOV.U32 R12, RZ, RZ, 0x1 ;  /* 0x00000001ff0c7424 */ /* 0x000fc600078e00ff */
[----:B------:R-:W-:Y:S02]  /*0bd0*/  LEA.HI.X.SX32 R11, R6, R13, 0x1, P1 ;  /* 0x0000000d060b7211 */ /* 0x000fe400008f0eff */
[----:B------:R-:W-:-:S05]  /*0be0*/  PRMT R6, R12, 0x7610, R6 ;  /* 0x000076100c067816 */ /* 0x000fca0000000006 */
[----:B------:R0:W-:Y:S04]  /*0bf0*/  STG.E.U8 desc[UR4][R10.64], R6 ;  /* 0x000000060a007986 */ /* 0x0001e8000c101104 */
[----:B------:R0:W-:Y:S04]  /*0c00*/  STG.E.U8 desc[UR4][R2.64+0x1], R6 ;  /* 0x0000010602007986 */ /* 0x0001e8000c101104 */
[----:B------:R0:W-:Y:S02]  /*0c10*/  STG.E.U8 desc[UR4][R8.64+0x2], R6 ;  /* 0x0000020608007986 */ /* 0x0001e4000c101104 */
.L_x_40:
[----:B------:R-:W-:Y:S05]  /*0c20*/  BSYNC.RECONVERGENT B1 ;  /* 0x0000000000017941 */ /* 0x000fea0003800200 */
.L_x_39:
[----:B------:R-:W-:Y:S05]  /*0c30*/  @P0 BRA `(.L_x_23) ;  /* 0x0000000000400947 */ /* 0x000fea0003800000 */
[----:B------:R-:W1:Y:S01]  /*0c40*/  LDC.64 R12, c[0x0][0x380] ;  /* 0x0000e000ff0c7b82 */ /* 0x000e620000000a00 */
[----:B0-----:R-:W-:-:S04]  /*0c50*/  IMAD R10, R7, 0x9, R0 ;  /* 0x00000009070a7824 */ /* 0x001fc800078e0200 */
[----:B------:R-:W-:-:S05]  /*0c60*/  IMAD R6, R10, 0x3, RZ ;  /* 0x000000030a067824 */ /* 0x000fca00078e02ff */
[----:B-1----:R-:W-:-:S04]  /*0c70*/  IADD3 R8, P0, PT, R6, R12, RZ ;  /* 0x0000000c06087210 */ /* 0x002fc80007f1e0ff */
        /* <DEDUP_REMOVED lines=8> */
[----:B------:R-:W-:-:S05]  /*0d00*/  LEA.HI.X.SX32 R7, R7, R13, 0x1, P0 ;  /* 0x0000000d07077211 */ /* 0x000fca00000f0eff */
[----:B------:R1:W-:Y:S04]  /*0d10*/  STG.E.U8 desc[UR4][R6.64], R10 ;  /* 0x0000000a06007986 */ /* 0x0003e8000c101104 */
[----:B------:R1:W-:Y:S04]  /*0d20*/  STG.E.U8 desc[UR4][R2.64+0x1], R10 ;  /* 0x0000010a02007986 */ /* 0x0003e8000c101104 */
[----:B------:R1:W-:Y:S02]  /*0d30*/  STG.E.U8 desc[UR4][R8.64+0x2], R10 ;  /* 0x0000020a08007986 */ /* 0x0003e4000c101104 */
.L_x_23:
[----:B------:R-:W-:Y:S05]  /*0d40*/  BSYNC.RECONVERGENT B0 ;  /* 0x0000000000007941 */ /* 0x000fea0003800200 */
.L_x_22:
[----:B------:R-:W2:Y:S01]  /*0d50*/  LDCU UR6, c[0x0][0x390] ;  /* 0x00007200ff0677ac */ /* 0x000ea20008000800 */
[----:B------:R-:W3:Y:S01]  /*0d60*/  LDCU UR7, c[0x0][0x388] ;  /* 0x00007100ff0777ac */ /* 0x000ee20008000800 */
[----:B--2---:R-:W-:-:S05]  /*0d70*/  VIADD R0, R0, UR6 ;  /* 0x0000000600007c36 */ /* 0x004fca0008000000 */
[----:B---3--:R-:W-:-:S13]  /*0d80*/  ISETP.GE.AND P0, PT, R0, UR7, PT ;  /* 0x0000000700007c0c */ /* 0x008fda000bf06270 */
[----:B------:R-:W-:Y:S05]  /*0d90*/  @!P0 BRA `(.L_x_41) ;  /* 0xfffffff000d88947 */ /* 0x000fea000383ffff */
[----:B------:R-:W-:Y:S05]  /*0da0*/  EXIT ;  /* 0x000000000000794d */ /* 0x000fea0003800000 */
.L_x_42:
        /* <DEDUP_REMOVED lines=13> */
.L_x_46:


//--------------------- .nv.global.init           --------------------------
	.section	.nv.global.init,"aw",@progbits
.nv.global.init:
	.type		$str$1,@object
	.size		$str$1,($str - $str$1)
$str$1:
        /*0000*/ 	.byte	0x48, 0x49, 0x2c, 0x20, 0x49, 0x20, 0x61, 0x6d, 0x20, 0x77, 0x6f, 0x72, 0x6b, 0x69, 0x6e, 0x67
        /*0010*/ 	.byte	0x0a, 0x00
	.type		$str,@object
	.size		$str,(.L_0 - $str)
$str:
        /*0012*/ 	.byte	0x48, 0x49, 0x2c, 0x20, 0x49, 0x20, 0x66, 0x69, 0x6e, 0x64, 0x20, 0x49, 0x20, 0x61, 0x6d, 0x20
        /*0022*/ 	.byte	0x72, 0x65, 0x6c, 0x61, 0x74, 0x69, 0x76, 0x65, 0x20, 0x74, 0x6f, 0x20, 0x70, 0x72, 0x69, 0x6d
        /*0032*/ 	.byte	0x65, 0x20, 0x25, 0x64, 0x0a, 0x00
.L_0:


//--------------------- .nv.shared.reserved.0     --------------------------
	.section	.nv.shared.reserved.0,"aw",@nobits
	.weak		__nv_reservedSMEM_offset_0_alias
	.size		__nv_reservedSMEM_offset_0_alias, 0, 64
	.other		__nv_reservedSMEM_offset_0_alias,@"STO_CUDA_RESERVED_SHARED STV_DEFAULT"
__nv_reservedSMEM_offset_0_alias:
	.zero		0
	.zero		64


//--------------------- .nv.constant0._Z11findResultsPbS_S_iii --------------------------
	.section	.nv.constant0._Z11findResultsPbS_S_iii,"a",@progbits
	.sectionflags	@""
	.align	4
.nv.constant0._Z11findResultsPbS_S_iii:
	.zero		932


//--------------------- .nv.constant0._Z13maskRelativesPbS_Piiii --------------------------
	.section	.nv.constant0._Z13maskRelativesPbS_Piiii,"a",@progbits
	.sectionflags	@""
	.align	4
.nv.constant0._Z13maskRelativesPbS_Piiii:
	.zero		932


//--------------------- .nv.constant0._Z19findEssentialPrimesPbS_Piiii --------------------------
	.section	.nv.constant0._Z19findEssentialPrimesPbS_Piiii,"a",@progbits
	.sectionflags	@""
	.align	4
.nv.constant0._Z19findEssentialPrimesPbS_Piiii:
	.zero		932


//--------------------- .nv.constant0._Z6updatePbiiii --------------------------
	.section	.nv.constant0._Z6updatePbiiii,"a",@progbits
	.sectionflags	@""
	.align	4
.nv.constant0._Z6updatePbiiii:
	.zero		920


//--------------------- SYMBOLS --------------------------

	.type		.nv.reservedSmem.offset0,@object
	.size		.nv.reservedSmem.offset0,0x4
	.type		vprintf,@function
